	.target	sm_90a

	.elftype	@"ET_EXEC"


//--------------------- .note.nv.tkinfo           --------------------------
	.section	.note.nv.tkinfo,"",@"SHT_NOTE"
	.sectionflags	@"SHF_NOTE_NV_TKINFO"
	.tkinfo
        /*0018*/ 	.word	0x00000002
        /*0030*/ 	.string	""
        /*0030*/ 	.string	"ptxas"
        /*0030*/ 	.string	"Cuda compilation tools, release 13.0, V13.0.88"
        /*0030*/ 	.string	"Build cuda_13.0.r13.0/compiler.36424714_0"
        /*0030*/ 	.string	"-arch sm_90a -m 64 "



//--------------------- .note.nv.cuinfo           --------------------------
	.section	.note.nv.cuinfo,"",@"SHT_NOTE"
	.sectionflags	@"SHF_NOTE_NV_CUINFO"
        /*0018*/ 	.short	0x0002
        /*001a*/ 	.short	0x005a
        /*001c*/ 	.short	0x0082
	.zero		2


//--------------------- .nv.info                  --------------------------
	.section	.nv.info,"",@"SHT_CUDA_INFO"
	.align	4


	//----- nvinfo : EIATTR_REGCOUNT
	.align		4
        /*0000*/ 	.byte	0x04, 0x2f
        /*0002*/ 	.short	(.L_15 - .L_14)
	.align		4
.L_14:
        /*0004*/ 	.word	index@(_ZN7cutlass13device_kernelINS_4gemm6kernel13GemmUniversalIN4cute5tupleIJiiiiEEENS1_10collective13CollectiveMmaINS1_34MainloopSm90TmaGmmaWarpSpecializedILi9ENS5_IJNS4_1CILi4EEENSA_ILi2EEENSA_ILi1EEEEEENS1_35KernelTmaWarpSpecializedCooperativeEEENS5_IJNSA_ILi128EEENSA_ILi64EEESI_EEENS_10bfloat16_tENS5_IJlSD_lEEESK_SL_NS4_8TiledMMAINS4_8MMA_AtomIJNS4_4SM904GMMA27MMA_64x64x16_F32BF16BF16_SSILNSP_5MajorE0ELSR_0ELNSP_7ScaleInE1ELSS_1EEEEEENS4_6LayoutINS5_IJSC_SD_SD_EEENS5_IJSD_NSA_ILi0EEESX_EEEEENS5_IJNS4_10UnderscoreES10_S10_EEEEENS4_23SM90_TMA_LOAD_MULTICASTENS4_14ComposedLayoutINS4_7SwizzleILi3ELi4ELi3EEENS4_18smem_ptr_flag_bitsILi16EEENSV_INS5_IJNSA_ILi8EEESI_EEENS5_IJSI_SD_EEEEEEEvNS4_8identityES13_S1D_vS1E_EENS_8epilogue10collective6detail29Sm90TmaWarpSpecializedAdapterINS1H_15DefaultEpilogueISK_SL_SL_NS1G_6thread17LinearCombinationISK_Li1EffLNS1L_9ScaleType4KindE0ELNS_15FloatRoundStyleE2ESK_EENS1_15EpilogueDefaultEEEEEvvEEEEvNT_6ParamsE)
        /*0008*/ 	.word	0x000000a8


	//----- nvinfo : EIATTR_FRAME_SIZE
	.align		4
.L_15:
        /*000c*/ 	.byte	0x04, 0x11
        /*000e*/ 	.short	(.L_17 - .L_16)
	.align		4
.L_16:
        /*0010*/ 	.word	index@(_ZN7cutlass13device_kernelINS_4gemm6kernel13GemmUniversalIN4cute5tupleIJiiiiEEENS1_10collective13CollectiveMmaINS1_34MainloopSm90TmaGmmaWarpSpecializedILi9ENS5_IJNS4_1CILi4EEENSA_ILi2EEENSA_ILi1EEEEEENS1_35KernelTmaWarpSpecializedCooperativeEEENS5_IJNSA_ILi128EEENSA_ILi64EEESI_EEENS_10bfloat16_tENS5_IJlSD_lEEESK_SL_NS4_8TiledMMAINS4_8MMA_AtomIJNS4_4SM904GMMA27MMA_64x64x16_F32BF16BF16_SSILNSP_5MajorE0ELSR_0ELNSP_7ScaleInE1ELSS_1EEEEEENS4_6LayoutINS5_IJSC_SD_SD_EEENS5_IJSD_NSA_ILi0EEESX_EEEEENS5_IJNS4_10UnderscoreES10_S10_EEEEENS4_23SM90_TMA_LOAD_MULTICASTENS4_14ComposedLayoutINS4_7SwizzleILi3ELi4ELi3EEENS4_18smem_ptr_flag_bitsILi16EEENSV_INS5_IJNSA_ILi8EEESI_EEENS5_IJSI_SD_EEEEEEEvNS4_8identityES13_S1D_vS1E_EENS_8epilogue10collective6detail29Sm90TmaWarpSpecializedAdapterINS1H_15DefaultEpilogueISK_SL_SL_NS1G_6thread17LinearCombinationISK_Li1EffLNS1L_9ScaleType4KindE0ELNS_15FloatRoundStyleE2ESK_EENS1_15EpilogueDefaultEEEEEvvEEEEvNT_6ParamsE)
        /*0014*/ 	.word	0x00000000


	//----- nvinfo : EIATTR_MIN_STACK_SIZE
	.align		4
.L_17:
        /*0018*/ 	.byte	0x04, 0x12
        /*001a*/ 	.short	(.L_19 - .L_18)
	.align		4
.L_18:
        /*001c*/ 	.word	index@(_ZN7cutlass13device_kernelINS_4gemm6kernel13GemmUniversalIN4cute5tupleIJiiiiEEENS1_10collective13CollectiveMmaINS1_34MainloopSm90TmaGmmaWarpSpecializedILi9ENS5_IJNS4_1CILi4EEENSA_ILi2EEENSA_ILi1EEEEEENS1_35KernelTmaWarpSpecializedCooperativeEEENS5_IJNSA_ILi128EEENSA_ILi64EEESI_EEENS_10bfloat16_tENS5_IJlSD_lEEESK_SL_NS4_8TiledMMAINS4_8MMA_AtomIJNS4_4SM904GMMA27MMA_64x64x16_F32BF16BF16_SSILNSP_5MajorE0ELSR_0ELNSP_7ScaleInE1ELSS_1EEEEEENS4_6LayoutINS5_IJSC_SD_SD_EEENS5_IJSD_NSA_ILi0EEESX_EEEEENS5_IJNS4_10UnderscoreES10_S10_EEEEENS4_23SM90_TMA_LOAD_MULTICASTENS4_14ComposedLayoutINS4_7SwizzleILi3ELi4ELi3EEENS4_18smem_ptr_flag_bitsILi16EEENSV_INS5_IJNSA_ILi8EEESI_EEENS5_IJSI_SD_EEEEEEEvNS4_8identityES13_S1D_vS1E_EENS_8epilogue10collective6detail29Sm90TmaWarpSpecializedAdapterINS1H_15DefaultEpilogueISK_SL_SL_NS1G_6thread17LinearCombinationISK_Li1EffLNS1L_9ScaleType4KindE0ELNS_15FloatRoundStyleE2ESK_EENS1_15EpilogueDefaultEEEEEvvEEEEvNT_6ParamsE)
        /*0020*/ 	.word	0x00000000
.L_19:


//--------------------- .nv.compat                --------------------------
	.section	.nv.compat,"",@"SHT_CUDA_COMPAT_INFO"
	.align	4
        /*0000*/ 	.byte	0x02, 0x09, 0x01, 0x00, 0x02, 0x02, 0x04, 0x00, 0x02, 0x05, 0x05, 0x00, 0x03, 0x07, 0x01, 0x01
        /*0010*/ 	.byte	0x02, 0x03, 0x01, 0x00, 0x02, 0x06, 0x01, 0x00, 0x04, 0x0b, 0x08, 0x00, 0x00, 0x00, 0x00, 0x00
        /*0020*/ 	.byte	0x00, 0x00, 0x00, 0x00


//--------------------- .nv.info._ZN7cutlass13device_kernelINS_4gemm6kernel13GemmUniversalIN4cute5tupleIJiiiiEEENS1_10collective13CollectiveMmaINS1_34MainloopSm90TmaGmmaWarpSpecializedILi9ENS5_IJNS4_1CILi4EEENSA_ILi2EEENSA_ILi1EEEEEENS1_35KernelTmaWarpSpecializedCooperativeEEENS5_IJNSA_ILi128EEENSA_ILi64EEESI_EEENS_10bfloat16_tENS5_IJlSD_lEEESK_SL_NS4_8TiledMMAINS4_8MMA_AtomIJNS4_4SM904GMMA27MMA_64x64x16_F32BF16BF16_SSILNSP_5MajorE0ELSR_0ELNSP_7ScaleInE1ELSS_1EEEEEENS4_6LayoutINS5_IJSC_SD_SD_EEENS5_IJSD_NSA_ILi0EEESX_EEEEENS5_IJNS4_10UnderscoreES10_S10_EEEEENS4_23SM90_TMA_LOAD_MULTICASTENS4_14ComposedLayoutINS4_7SwizzleILi3ELi4ELi3EEENS4_18smem_ptr_flag_bitsILi16EEENSV_INS5_IJNSA_ILi8EEESI_EEENS5_IJSI_SD_EEEEEEEvNS4_8identityES13_S1D_vS1E_EENS_8epilogue10collective6detail29Sm90TmaWarpSpecializedAdapterINS1H_15DefaultEpilogueISK_SL_SL_NS1G_6thread17LinearCombinationISK_Li1EffLNS1L_9ScaleType4KindE0ELNS_15FloatRoundStyleE2ESK_EENS1_15EpilogueDefaultEEEEEvvEEEEvNT_6ParamsE --------------------------
	.section	.nv.info._ZN7cutlass13device_kernelINS_4gemm6kernel13GemmUniversalIN4cute5tupleIJiiiiEEENS1_10collective13CollectiveMmaINS1_34MainloopSm90TmaGmmaWarpSpecializedILi9ENS5_IJNS4_1CILi4EEENSA_ILi2EEENSA_ILi1EEEEEENS1_35KernelTmaWarpSpecializedCooperativeEEENS5_IJNSA_ILi128EEENSA_ILi64EEESI_EEENS_10bfloat16_tENS5_IJlSD_lEEESK_SL_NS4_8TiledMMAINS4_8MMA_AtomIJNS4_4SM904GMMA27MMA_64x64x16_F32BF16BF16_SSILNSP_5MajorE0ELSR_0ELNSP_7ScaleInE1ELSS_1EEEEEENS4_6LayoutINS5_IJSC_SD_SD_EEENS5_IJSD_NSA_ILi0EEESX_EEEEENS5_IJNS4_10UnderscoreES10_S10_EEEEENS4_23SM90_TMA_LOAD_MULTICASTENS4_14ComposedLayoutINS4_7SwizzleILi3ELi4ELi3EEENS4_18smem_ptr_flag_bitsILi16EEENSV_INS5_IJNSA_ILi8EEESI_EEENS5_IJSI_SD_EEEEEEEvNS4_8identityES13_S1D_vS1E_EENS_8epilogue10collective6detail29Sm90TmaWarpSpecializedAdapterINS1H_15DefaultEpilogueISK_SL_SL_NS1G_6thread17LinearCombinationISK_Li1EffLNS1L_9ScaleType4KindE0ELNS_15FloatRoundStyleE2ESK_EENS1_15EpilogueDefaultEEEEEvvEEEEvNT_6ParamsE,"",@"SHT_CUDA_INFO"
	.sectionflags	@""
	.align	4


	//----- nvinfo : EIATTR_CUDA_API_VERSION
	.align		4
        /*0000*/ 	.byte	0x04, 0x37
        /*0002*/ 	.short	(.L_21 - .L_20)
.L_20:
        /*0004*/ 	.word	0x00000082


	//----- nvinfo : EIATTR_KPARAM_INFO
	.align		4
.L_21:
        /*0008*/ 	.byte	0x04, 0x17
        /*000a*/ 	.short	(.L_23 - .L_22)
.L_22:
        /*000c*/ 	.word	0x00000000
        /*0010*/ 	.short	0x0000
        /*0012*/ 	.short	0x0070
        /*0014*/ 	.byte	0x00, 0xf0, 0x01, 0x10


	//----- nvinfo : EIATTR_SPARSE_MMA_MASK
	.align		4
.L_23:
        /*0018*/ 	.byte	0x03, 0x50
        /*001a*/ 	.short	0x0000


	//----- nvinfo : EIATTR_MAXREG_COUNT
	.align		4
        /*001c*/ 	.byte	0x03, 0x1b
        /*001e*/ 	.short	0x00a8


	//----- nvinfo : EIATTR_NUM_BARRIERS
	.align		4
        /*0020*/ 	.byte	0x02, 0x4c
        /*0022*/ 	.byte	0x01
	.zero		1


	//----- nvinfo : EIATTR_EXTERNS
	.align		4
        /*0024*/ 	.byte	0x04, 0x0f
        /*0026*/ 	.short	(.L_25 - .L_24)


	//   ....[0]....
	.align		4
.L_24:
        /*0028*/ 	.word	index@(__assertfail)


	//----- nvinfo : EIATTR_MERCURY_ISA_VERSION
	.align		4
.L_25:
        /*002c*/ 	.byte	0x03, 0x5f
        /*002e*/ 	.short	0x0101


	//----- nvinfo : EIATTR_INT_WARP_WIDE_INSTR_OFFSETS
	.align		4
        /*0030*/ 	.byte	0x04, 0x31
        /*0032*/ 	.short	(.L_27 - .L_26)


	//   ....[0]....
.L_26:
        /*0034*/ 	.word	0x00000550


	//   ....[1]....
        /*0038*/ 	.word	0x00000580


	//   ....[2]....
        /*003c*/ 	.word	0x00000730


	//----- nvinfo : EIATTR_COOP_GROUP_MASK_REGIDS
	.align		4
.L_27:
        /*0040*/ 	.byte	0x04, 0x29
        /*0042*/ 	.short	(.L_29 - .L_28)


	//   ....[0]....
.L_28:
        /*0044*/ 	.word	0xffffffff


	//   ....[1]....
        /*0048*/ 	.word	0xffffffff


	//   ....[2]....
        /*004c*/ 	.word	0xffffffff


	//   ....[3]....
        /*0050*/ 	.word	0xffffffff


	//   ....[4]....
        /*0054*/ 	.word	0xffffffff


	//   ....[5]....
        /*0058*/ 	.word	0xffffffff


	//----- nvinfo : EIATTR_COOP_GROUP_INSTR_OFFSETS
	.align		4
.L_29:
        /*005c*/ 	.byte	0x04, 0x28
        /*005e*/ 	.short	(.L_31 - .L_30)


	//   ....[0]....
.L_30:
        /*0060*/ 	.word	0x00000060


	//   ....[1]....
        /*0064*/ 	.word	0x00000070


	//   ....[2]....
        /*0068*/ 	.word	0x00000130


	//   ....[3]....
        /*006c*/ 	.word	0x000003a0


	//   ....[4]....
        /*0070*/ 	.word	0x000008e0


	//   ....[5]....
        /*0074*/ 	.word	0x00001320


	//----- nvinfo : EIATTR_REG_RECONFIG
	.align		4
.L_31:
        /*0078*/ 	.byte	0x01, 0x54
	.zero		2


	//----- nvinfo : EIATTR_SYSCALL_OFFSETS
	.align		4
        /*007c*/ 	.byte	0x04, 0x46
        /*007e*/ 	.short	(.L_33 - .L_32)


	//   ....[0]....
.L_32:
        /*0080*/ 	.word	0x000014e0


	//----- nvinfo : EIATTR_MBARRIER_INSTR_OFFSETS
	.align		4
.L_33:
        /*0084*/ 	.byte	0x04, 0x39
        /*0086*/ 	.short	(.L_35 - .L_34)


	//   ....[0]....
.L_34:
        /*0088*/ 	.word	0x00000250
        /*008c*/ 	.word	0x000000ff
        /*0090*/ 	.word	0x00000000
        /*0094*/ 	.short	0x0100
        /*0096*/ 	.byte	0x08
	.zero		1


	//   ....[1]....
        /*0098*/ 	.word	0x00000260
        /*009c*/ 	.word	0x000000ff
        /*00a0*/ 	.word	0x00000048
        /*00a4*/ 	.short	0x0100
        /*00a6*/ 	.byte	0x08
	.zero		1


	//   ....[2]....
        /*00a8*/ 	.word	0x00000270
        /*00ac*/ 	.word	0x000000ff
        /*00b0*/ 	.word	0x00000008
        /*00b4*/ 	.short	0x0100
        /*00b6*/ 	.byte	0x08
	.zero		1


	//   ....[3]....
        /*00b8*/ 	.word	0x00000280
        /*00bc*/ 	.word	0x000000ff
        /*00c0*/ 	.word	0x00000050
        /*00c4*/ 	.short	0x0100
        /*00c6*/ 	.byte	0x08
	.zero		1


	//   ....[4]....
        /*00c8*/ 	.word	0x00000290
        /*00cc*/ 	.word	0x000000ff
        /*00d0*/ 	.word	0x00000010
        /*00d4*/ 	.short	0x0100
        /*00d6*/ 	.byte	0x08
	.zero		1


	//   ....[5]....
        /*00d8*/ 	.word	0x000002a0
        /*00dc*/ 	.word	0x000000ff
        /*00e0*/ 	.word	0x00000058
        /*00e4*/ 	.short	0x0100
        /*00e6*/ 	.byte	0x08
	.zero		1


	//   ....[6]....
        /*00e8*/ 	.word	0x000002b0
        /*00ec*/ 	.word	0x000000ff
        /*00f0*/ 	.word	0x00000018
        /*00f4*/ 	.short	0x0100
        /*00f6*/ 	.byte	0x08
	.zero		1


	//   ....[7]....
        /*00f8*/ 	.word	0x000002c0
        /*00fc*/ 	.word	0x000000ff
        /*0100*/ 	.word	0x00000060
        /*0104*/ 	.short	0x0100
        /*0106*/ 	.byte	0x08
	.zero		1


	//   ....[8]....
        /*0108*/ 	.word	0x000002d0
        /*010c*/ 	.word	0x000000ff
        /*0110*/ 	.word	0x00000020
        /*0114*/ 	.short	0x0100
        /*0116*/ 	.byte	0x08
	.zero		1


	//   ....[9]....
        /*0118*/ 	.word	0x000002e0
        /*011c*/ 	.word	0x000000ff
        /*0120*/ 	.word	0x00000068
        /*0124*/ 	.short	0x0100
        /*0126*/ 	.byte	0x08
	.zero		1


	//   ....[10]....
        /*0128*/ 	.word	0x000002f0
        /*012c*/ 	.word	0x000000ff
        /*0130*/ 	.word	0x00000028
        /*0134*/ 	.short	0x0100
        /*0136*/ 	.byte	0x08
	.zero		1


	//   ....[11]....
        /*0138*/ 	.word	0x00000300
        /*013c*/ 	.word	0x000000ff
        /*0140*/ 	.word	0x00000070
        /*0144*/ 	.short	0x0100
        /*0146*/ 	.byte	0x08
	.zero		1


	//   ....[12]....
        /*0148*/ 	.word	0x00000310
        /*014c*/ 	.word	0x000000ff
        /*0150*/ 	.word	0x00000030
        /*0154*/ 	.short	0x0100
        /*0156*/ 	.byte	0x08
	.zero		1


	//   ....[13]....
        /*0158*/ 	.word	0x00000320
        /*015c*/ 	.word	0x000000ff
        /*0160*/ 	.word	0x00000078
        /*0164*/ 	.short	0x0100
        /*0166*/ 	.byte	0x08
	.zero		1


	//   ....[14]....
        /*0168*/ 	.word	0x00000330
        /*016c*/ 	.word	0x000000ff
        /*0170*/ 	.word	0x00000038
        /*0174*/ 	.short	0x0100
        /*0176*/ 	.byte	0x08
	.zero		1


	//   ....[15]....
        /*0178*/ 	.word	0x00000340
        /*017c*/ 	.word	0x000000ff
        /*0180*/ 	.word	0x00000080
        /*0184*/ 	.short	0x0100
        /*0186*/ 	.byte	0x08
	.zero		1


	//   ....[16]....
        /*0188*/ 	.word	0x00000350
        /*018c*/ 	.word	0x000000ff
        /*0190*/ 	.word	0x00000040
        /*0194*/ 	.short	0x0100
        /*0196*/ 	.byte	0x08
	.zero		1


	//   ....[17]....
        /*0198*/ 	.word	0x00000360
        /*019c*/ 	.word	0x000000ff
        /*01a0*/ 	.word	0x00000088
        /*01a4*/ 	.short	0x0100
        /*01a6*/ 	.byte	0x08
	.zero		1


	//   ....[18]....
        /*01a8*/ 	.word	0x000007c0
        /*01ac*/ 	.word	0x000000ff
        /*01b0*/ 	.word	0x000000a0
        /*01b4*/ 	.short	0x0100
        /*01b6*/ 	.byte	0x06
	.zero		1


	//   ....[19]....
        /*01b8*/ 	.word	0x00000860
        /*01bc*/ 	.word	0x000000ff
        /*01c0*/ 	.word	0x000000a8
        /*01c4*/ 	.short	0x0100
        /*01c6*/ 	.byte	0x06
	.zero		1


	//   ....[20]....
        /*01c8*/ 	.word	0x000015a0
        /*01cc*/ 	.word	0x00000003
        /*01d0*/ 	.word	0x00000000
        /*01d4*/ 	.short	0x010a
        /*01d6*/ 	.byte	0x3f
	.zero		1


	//   ....[21]....
        /*01d8*/ 	.word	0x000015e0
        /*01dc*/ 	.word	0x00000003
        /*01e0*/ 	.word	0x00000000
        /*01e4*/ 	.short	0x010a
        /*01e6*/ 	.byte	0x3f
	.zero		1


	//   ....[22]....
        /*01e8*/ 	.word	0x000019b0
        /*01ec*/ 	.word	0x00000005
        /*01f0*/ 	.word	0x00000000
        /*01f4*/ 	.short	0x010a
        /*01f6*/ 	.byte	0x3f
	.zero		1


	//   ....[23]....
        /*01f8*/ 	.word	0x000019f0
        /*01fc*/ 	.word	0x00000005
        /*0200*/ 	.word	0x00000000
        /*0204*/ 	.short	0x010a
        /*0206*/ 	.byte	0x3f
	.zero		1


	//   ....[24]....
        /*0208*/ 	.word	0x00001c50
        /*020c*/ 	.word	0x00000005
        /*0210*/ 	.word	0x00000000
        /*0214*/ 	.short	0x0101
        /*0216*/ 	.byte	0x3f
	.zero		1


	//   ....[25]....
        /*0218*/ 	.word	0x00001e70
        /*021c*/ 	.word	0x00000003
        /*0220*/ 	.word	0x00000000
        /*0224*/ 	.short	0x0101
        /*0226*/ 	.byte	0x3f
	.zero		1


	//   ....[26]....
        /*0228*/ 	.word	0x000054a0
        /*022c*/ 	.word	0x0000000e
        /*0230*/ 	.word	0x00000048
        /*0234*/ 	.short	0x010a
        /*0236*/ 	.byte	0x3f
	.zero		1


	//   ....[27]....
        /*0238*/ 	.word	0x00005850
        /*023c*/ 	.word	0x00000006
        /*0240*/ 	.word	0x000000a8
        /*0244*/ 	.short	0x0101
        /*0246*/ 	.byte	0x3f
	.zero		1


	//   ....[28]....
        /*0248*/ 	.word	0x00005f80
        /*024c*/ 	.word	0x00000007
        /*0250*/ 	.word	0x00000000
        /*0254*/ 	.short	0x010a
        /*0256*/ 	.byte	0x3f
	.zero		1


	//   ....[29]....
        /*0258*/ 	.word	0x00006000
        /*025c*/ 	.word	0x00000009
        /*0260*/ 	.word	0x00000000
        /*0264*/ 	.short	0x010a
        /*0266*/ 	.byte	0x3f
	.zero		1


	//   ....[30]....
        /*0268*/ 	.word	0x00006090
        /*026c*/ 	.word	0x00000006
        /*0270*/ 	.word	0x00000000
        /*0274*/ 	.short	0x010a
        /*0276*/ 	.byte	0x3f
	.zero		1


	//   ....[31]....
        /*0278*/ 	.word	0x00006120
        /*027c*/ 	.word	0x00000009
        /*0280*/ 	.word	0x00000000
        /*0284*/ 	.short	0x010a
        /*0286*/ 	.byte	0x3f
	.zero		1


	//   ....[32]....
        /*0288*/ 	.word	0x000061b0
        /*028c*/ 	.word	0x00000006
        /*0290*/ 	.word	0x00000000
        /*0294*/ 	.short	0x010a
        /*0296*/ 	.byte	0x3f
	.zero		1


	//   ....[33]....
        /*0298*/ 	.word	0x00006240
        /*029c*/ 	.word	0x00000009
        /*02a0*/ 	.word	0x00000000
        /*02a4*/ 	.short	0x010a
        /*02a6*/ 	.byte	0x3f
	.zero		1


	//   ....[34]....
        /*02a8*/ 	.word	0x000062d0
        /*02ac*/ 	.word	0x00000006
        /*02b0*/ 	.word	0x00000000
        /*02b4*/ 	.short	0x010a
        /*02b6*/ 	.byte	0x3f
	.zero		1


	//   ....[35]....
        /*02b8*/ 	.word	0x00006360
        /*02bc*/ 	.word	0x00000009
        /*02c0*/ 	.word	0x00000000
        /*02c4*/ 	.short	0x010a
        /*02c6*/ 	.byte	0x3f
	.zero		1


	//   ....[36]....
        /*02c8*/ 	.word	0x000063f0
        /*02cc*/ 	.word	0x00000003
        /*02d0*/ 	.word	0x00000000
        /*02d4*/ 	.short	0x010a
        /*02d6*/ 	.byte	0x3f
	.zero		1


	//   ....[37]....
        /*02d8*/ 	.word	0x00006450
        /*02dc*/ 	.word	0x00000003
        /*02e0*/ 	.word	0x00000000
        /*02e4*/ 	.short	0x010a
        /*02e6*/ 	.byte	0x3f
	.zero		1


	//   ....[38]....
        /*02e8*/ 	.word	0x000064a0
        /*02ec*/ 	.word	0x00000005
        /*02f0*/ 	.word	0x00000000
        /*02f4*/ 	.short	0x010a
        /*02f6*/ 	.byte	0x3f
	.zero		1


	//   ....[39]....
        /*02f8*/ 	.word	0x00006570
        /*02fc*/ 	.word	0x0000000e
        /*0300*/ 	.word	0x00000048
        /*0304*/ 	.short	0x010a
        /*0306*/ 	.byte	0x3f
	.zero		1


	//   ....[40]....
        /*0308*/ 	.word	0x00006640
        /*030c*/ 	.word	0x00000007
        /*0310*/ 	.word	0x00000000
        /*0314*/ 	.short	0x010a
        /*0316*/ 	.byte	0x3f
	.zero		1


	//   ....[41]....
        /*0318*/ 	.word	0x00006690
        /*031c*/ 	.word	0x00000009
        /*0320*/ 	.word	0x00000000
        /*0324*/ 	.short	0x010a
        /*0326*/ 	.byte	0x3f
	.zero		1


	//   ....[42]....
        /*0328*/ 	.word	0x000066e0
        /*032c*/ 	.word	0x00000006
        /*0330*/ 	.word	0x00000000
        /*0334*/ 	.short	0x010a
        /*0336*/ 	.byte	0x3f
	.zero		1


	//   ....[43]....
        /*0338*/ 	.word	0x00006730
        /*033c*/ 	.word	0x00000009
        /*0340*/ 	.word	0x00000000
        /*0344*/ 	.short	0x010a
        /*0346*/ 	.byte	0x3f
	.zero		1


	//   ....[44]....
        /*0348*/ 	.word	0x00006780
        /*034c*/ 	.word	0x00000006
        /*0350*/ 	.word	0x00000000
        /*0354*/ 	.short	0x010a
        /*0356*/ 	.byte	0x3f
	.zero		1


	//   ....[45]....
        /*0358*/ 	.word	0x000067d0
        /*035c*/ 	.word	0x00000009
        /*0360*/ 	.word	0x00000000
        /*0364*/ 	.short	0x010a
        /*0366*/ 	.byte	0x3f
	.zero		1


	//   ....[46]....
        /*0368*/ 	.word	0x00006820
        /*036c*/ 	.word	0x00000006
        /*0370*/ 	.word	0x00000000
        /*0374*/ 	.short	0x010a
        /*0376*/ 	.byte	0x3f
	.zero		1


	//   ....[47]....
        /*0378*/ 	.word	0x00006870
        /*037c*/ 	.word	0x00000009
        /*0380*/ 	.word	0x00000000
        /*0384*/ 	.short	0x010a
        /*0386*/ 	.byte	0x3f
	.zero		1


	//----- nvinfo : EIATTR_NUM_MBARRIERS
	.align		4
.L_35:
        /*0388*/ 	.byte	0x03, 0x38
        /*038a*/ 	.short	0x0014


	//----- nvinfo : EIATTR_EXIT_INSTR_OFFSETS
	.align		4
        /*038c*/ 	.byte	0x04, 0x1c
        /*038e*/ 	.short	(.L_37 - .L_36)


	//   ....[0]....
.L_36:
        /*0390*/ 	.word	0x00000a40


	//   ....[1]....
        /*0394*/ 	.word	0x00001250


	//   ....[2]....
        /*0398*/ 	.word	0x00004a90


	//   ....[3]....
        /*039c*/ 	.word	0x00004ff0


	//   ....[4]....
        /*03a0*/ 	.word	0x00006440


	//----- nvinfo : EIATTR_MAX_THREADS
	.align		4
.L_37:
        /*03a4*/ 	.byte	0x04, 0x05
        /*03a6*/ 	.short	(.L_39 - .L_38)
.L_38:
        /*03a8*/ 	.word	0x00000180
        /*03ac*/ 	.word	0x00000001
        /*03b0*/ 	.word	0x00000001


	//----- nvinfo : EIATTR_CRS_STACK_SIZE
	.align		4
.L_39:
        /*03b4*/ 	.byte	0x04, 0x1e
        /*03b6*/ 	.short	(.L_41 - .L_40)
.L_40:
        /*03b8*/ 	.word	0x00000000


	//----- nvinfo : EIATTR_CBANK_PARAM_SIZE
	.align		4
.L_41:
        /*03bc*/ 	.byte	0x03, 0x19
        /*03be*/ 	.short	0x0470


	//----- nvinfo : EIATTR_PARAM_CBANK
	.align		4
        /*03c0*/ 	.byte	0x04, 0x0a
        /*03c2*/ 	.short	(.L_43 - .L_42)
	.align		4
.L_42:
        /*03c4*/ 	.word	index@(.nv.constant0._ZN7cutlass13device_kernelINS_4gemm6kernel13GemmUniversalIN4cute5tupleIJiiiiEEENS1_10collective13CollectiveMmaINS1_34MainloopSm90TmaGmmaWarpSpecializedILi9ENS5_IJNS4_1CILi4EEENSA_ILi2EEENSA_ILi1EEEEEENS1_35KernelTmaWarpSpecializedCooperativeEEENS5_IJNSA_ILi128EEENSA_ILi64EEESI_EEENS_10bfloat16_tENS5_IJlSD_lEEESK_SL_NS4_8TiledMMAINS4_8MMA_AtomIJNS4_4SM904GMMA27MMA_64x64x16_F32BF16BF16_SSILNSP_5MajorE0ELSR_0ELNSP_7ScaleInE1ELSS_1EEEEEENS4_6LayoutINS5_IJSC_SD_SD_EEENS5_IJSD_NSA_ILi0EEESX_EEEEENS5_IJNS4_10UnderscoreES10_S10_EEEEENS4_23SM90_TMA_LOAD_MULTICASTENS4_14ComposedLayoutINS4_7SwizzleILi3ELi4ELi3EEENS4_18smem_ptr_flag_bitsILi16EEENSV_INS5_IJNSA_ILi8EEESI_EEENS5_IJSI_SD_EEEEEEEvNS4_8identityES13_S1D_vS1E_EENS_8epilogue10collective6detail29Sm90TmaWarpSpecializedAdapterINS1H_15DefaultEpilogueISK_SL_SL_NS1G_6thread17LinearCombinationISK_Li1EffLNS1L_9ScaleType4KindE0ELNS_15FloatRoundStyleE2ESK_EENS1_15EpilogueDefaultEEEEEvvEEEEvNT_6ParamsE)
        /*03c8*/ 	.short	0x0210
        /*03ca*/ 	.short	0x0470


	//----- nvinfo : EIATTR_SW_WAR
	.align		4
.L_43:
        /*03cc*/ 	.byte	0x04, 0x36
        /*03ce*/ 	.short	(.L_45 - .L_44)
.L_44:
        /*03d0*/ 	.word	0x00000008
.L_45:


//--------------------- .nv.callgraph             --------------------------
	.section	.nv.callgraph,"",@"SHT_CUDA_CALLGRAPH"
	.align	4
	.sectionentsize	8
	.align		4
        /*0000*/ 	.word	0x00000000
	.align		4
        /*0004*/ 	.word	0xffffffff
	.align		4
        /*0008*/ 	.word	index@(_ZN7cutlass13device_kernelINS_4gemm6kernel13GemmUniversalIN4cute5tupleIJiiiiEEENS1_10collective13CollectiveMmaINS1_34MainloopSm90TmaGmmaWarpSpecializedILi9ENS5_IJNS4_1CILi4EEENSA_ILi2EEENSA_ILi1EEEEEENS1_35KernelTmaWarpSpecializedCooperativeEEENS5_IJNSA_ILi128EEENSA_ILi64EEESI_EEENS_10bfloat16_tENS5_IJlSD_lEEESK_SL_NS4_8TiledMMAINS4_8MMA_AtomIJNS4_4SM904GMMA27MMA_64x64x16_F32BF16BF16_SSILNSP_5MajorE0ELSR_0ELNSP_7ScaleInE1ELSS_1EEEEEENS4_6LayoutINS5_IJSC_SD_SD_EEENS5_IJSD_NSA_ILi0EEESX_EEEEENS5_IJNS4_10UnderscoreES10_S10_EEEEENS4_23SM90_TMA_LOAD_MULTICASTENS4_14ComposedLayoutINS4_7SwizzleILi3ELi4ELi3EEENS4_18smem_ptr_flag_bitsILi16EEENSV_INS5_IJNSA_ILi8EEESI_EEENS5_IJSI_SD_EEEEEEEvNS4_8identityES13_S1D_vS1E_EENS_8epilogue10collective6detail29Sm90TmaWarpSpecializedAdapterINS1H_15DefaultEpilogueISK_SL_SL_NS1G_6thread17LinearCombinationISK_Li1EffLNS1L_9ScaleType4KindE0ELNS_15FloatRoundStyleE2ESK_EENS1_15EpilogueDefaultEEEEEvvEEEEvNT_6ParamsE)
	.align		4
        /*000c*/ 	.word	index@(__assertfail)
	.align		4
        /*0010*/ 	.word	0x00000000
	.align		4
        /*0014*/ 	.word	0xfffffffe
	.align		4
        /*0018*/ 	.word	0x00000000
	.align		4
        /*001c*/ 	.word	0xfffffffd
	.align		4
        /*0020*/ 	.word	0x00000000
	.align		4
        /*0024*/ 	.word	0xfffffffc


//--------------------- .nv.constant4             --------------------------
	.section	.nv.constant4,"a",@progbits
	.align	8
	.align		8
.nv.constant4:
        /*0000*/ 	.dword	__assertfail
	.align		8
        /*0008*/ 	.dword	__unnamed_1
	.align		8
        /*0010*/ 	.dword	_ZN40_INTERNAL_df66e73f_4_k_cu_c4e4de4a_216064cuda3std3__45__cpo5beginE
	.align		8
        /*0018*/ 	.dword	_ZN40_INTERNAL_df66e73f_4_k_cu_c4e4de4a_216064cuda3std3__45__cpo3endE
	.align		8
        /*0020*/ 	.dword	_ZN40_INTERNAL_df66e73f_4_k_cu_c4e4de4a_216064cuda3std3__45__cpo6cbeginE
	.align		8
        /*0028*/ 	.dword	_ZN40_INTERNAL_df66e73f_4_k_cu_c4e4de4a_216064cuda3std3__45__cpo4cendE
	.align		8
        /*0030*/ 	.dword	_ZN40_INTERNAL_df66e73f_4_k_cu_c4e4de4a_216064cuda3std3__442_GLOBAL__N__df66e73f_4_k_cu_c4e4de4a_216066ignoreE
	.align		8
        /*0038*/ 	.dword	_ZN40_INTERNAL_df66e73f_4_k_cu_c4e4de4a_216064cuda3std3__419piecewise_constructE
	.align		8
        /*0040*/ 	.dword	_ZN40_INTERNAL_df66e73f_4_k_cu_c4e4de4a_216064cuda3std3__48in_placeE
	.align		8
        /*0048*/ 	.dword	_ZN40_INTERNAL_df66e73f_4_k_cu_c4e4de4a_216064cuda3std6ranges3__45__cpo4swapE
	.align		8
        /*0050*/ 	.dword	_ZN40_INTERNAL_df66e73f_4_k_cu_c4e4de4a_216064cuda3std6ranges3__45__cpo9iter_moveE
	.align		8
        /*0058*/ 	.dword	_ZN40_INTERNAL_df66e73f_4_k_cu_c4e4de4a_216064cute7productE
	.align		8
        /*0060*/ 	.dword	_ZN40_INTERNAL_df66e73f_4_k_cu_c4e4de4a_216064cute1_E
	.align		8
        /*0068*/ 	.dword	$str$22
	.align		8
        /*0070*/ 	.dword	$str$23


//--------------------- .text._ZN7cutlass13device_kernelINS_4gemm6kernel13GemmUniversalIN4cute5tupleIJiiiiEEENS1_10collective13CollectiveMmaINS1_34MainloopSm90TmaGmmaWarpSpecializedILi9ENS5_IJNS4_1CILi4EEENSA_ILi2EEENSA_ILi1EEEEEENS1_35KernelTmaWarpSpecializedCooperativeEEENS5_IJNSA_ILi128EEENSA_ILi64EEESI_EEENS_10bfloat16_tENS5_IJlSD_lEEESK_SL_NS4_8TiledMMAINS4_8MMA_AtomIJNS4_4SM904GMMA27MMA_64x64x16_F32BF16BF16_SSILNSP_5MajorE0ELSR_0ELNSP_7ScaleInE1ELSS_1EEEEEENS4_6LayoutINS5_IJSC_SD_SD_EEENS5_IJSD_NSA_ILi0EEESX_EEEEENS5_IJNS4_10UnderscoreES10_S10_EEEEENS4_23SM90_TMA_LOAD_MULTICASTENS4_14ComposedLayoutINS4_7SwizzleILi3ELi4ELi3EEENS4_18smem_ptr_flag_bitsILi16EEENSV_INS5_IJNSA_ILi8EEESI_EEENS5_IJSI_SD_EEEEEEEvNS4_8identityES13_S1D_vS1E_EENS_8epilogue10collective6detail29Sm90TmaWarpSpecializedAdapterINS1H_15DefaultEpilogueISK_SL_SL_NS1G_6thread17LinearCombinationISK_Li1EffLNS1L_9ScaleType4KindE0ELNS_15FloatRoundStyleE2ESK_EENS1_15EpilogueDefaultEEEEEvvEEEEvNT_6ParamsE --------------------------
	.section	.text._ZN7cutlass13device_kernelINS_4gemm6kernel13GemmUniversalIN4cute5tupleIJiiiiEEENS1_10collective13CollectiveMmaINS1_34MainloopSm90TmaGmmaWarpSpecializedILi9ENS5_IJNS4_1CILi4EEENSA_ILi2EEENSA_ILi1EEEEEENS1_35KernelTmaWarpSpecializedCooperativeEEENS5_IJNSA_ILi128EEENSA_ILi64EEESI_EEENS_10bfloat16_tENS5_IJlSD_lEEESK_SL_NS4_8TiledMMAINS4_8MMA_AtomIJNS4_4SM904GMMA27MMA_64x64x16_F32BF16BF16_SSILNSP_5MajorE0ELSR_0ELNSP_7ScaleInE1ELSS_1EEEEEENS4_6LayoutINS5_IJSC_SD_SD_EEENS5_IJSD_NSA_ILi0EEESX_EEEEENS5_IJNS4_10UnderscoreES10_S10_EEEEENS4_23SM90_TMA_LOAD_MULTICASTENS4_14ComposedLayoutINS4_7SwizzleILi3ELi4ELi3EEENS4_18smem_ptr_flag_bitsILi16EEENSV_INS5_IJNSA_ILi8EEESI_EEENS5_IJSI_SD_EEEEEEEvNS4_8identityES13_S1D_vS1E_EENS_8epilogue10collective6detail29Sm90TmaWarpSpecializedAdapterINS1H_15DefaultEpilogueISK_SL_SL_NS1G_6thread17LinearCombinationISK_Li1EffLNS1L_9ScaleType4KindE0ELNS_15FloatRoundStyleE2ESK_EENS1_15EpilogueDefaultEEEEEvvEEEEvNT_6ParamsE,"ax",@progbits
	.align	128
.text._ZN7cutlass13device_kernelINS_4gemm6kernel13GemmUniversalIN4cute5tupleIJiiiiEEENS1_10collective13CollectiveMmaINS1_34MainloopSm90TmaGmmaWarpSpecializedILi9ENS5_IJNS4_1CILi4EEENSA_ILi2EEENSA_ILi1EEEEEENS1_35KernelTmaWarpSpecializedCooperativeEEENS5_IJNSA_ILi128EEENSA_ILi64EEESI_EEENS_10bfloat16_tENS5_IJlSD_lEEESK_SL_NS4_8TiledMMAINS4_8MMA_AtomIJNS4_4SM904GMMA27MMA_64x64x16_F32BF16BF16_SSILNSP_5MajorE0ELSR_0ELNSP_7ScaleInE1ELSS_1EEEEEENS4_6LayoutINS5_IJSC_SD_SD_EEENS5_IJSD_NSA_ILi0EEESX_EEEEENS5_IJNS4_10UnderscoreES10_S10_EEEEENS4_23SM90_TMA_LOAD_MULTICASTENS4_14ComposedLayoutINS4_7SwizzleILi3ELi4ELi3EEENS4_18smem_ptr_flag_bitsILi16EEENSV_INS5_IJNSA_ILi8EEESI_EEENS5_IJSI_SD_EEEEEEEvNS4_8identityES13_S1D_vS1E_EENS_8epilogue10collective6detail29Sm90TmaWarpSpecializedAdapterINS1H_15DefaultEpilogueISK_SL_SL_NS1G_6thread17LinearCombinationISK_Li1EffLNS1L_9ScaleType4KindE0ELNS_15FloatRoundStyleE2ESK_EENS1_15EpilogueDefaultEEEEEvvEEEEvNT_6ParamsE:
        .type           _ZN7cutlass13device_kernelINS_4gemm6kernel13GemmUniversalIN4cute5tupleIJiiiiEEENS1_10collective13CollectiveMmaINS1_34MainloopSm90TmaGmmaWarpSpecializedILi9ENS5_IJNS4_1CILi4EEENSA_ILi2EEENSA_ILi1EEEEEENS1_35KernelTmaWarpSpecializedCooperativeEEENS5_IJNSA_ILi128EEENSA_ILi64EEESI_EEENS_10bfloat16_tENS5_IJlSD_lEEESK_SL_NS4_8TiledMMAINS4_8MMA_AtomIJNS4_4SM904GMMA27MMA_64x64x16_F32BF16BF16_SSILNSP_5MajorE0ELSR_0ELNSP_7ScaleInE1ELSS_1EEEEEENS4_6LayoutINS5_IJSC_SD_SD_EEENS5_IJSD_NSA_ILi0EEESX_EEEEENS5_IJNS4_10UnderscoreES10_S10_EEEEENS4_23SM90_TMA_LOAD_MULTICASTENS4_14ComposedLayoutINS4_7SwizzleILi3ELi4ELi3EEENS4_18smem_ptr_flag_bitsILi16EEENSV_INS5_IJNSA_ILi8EEESI_EEENS5_IJSI_SD_EEEEEEEvNS4_8identityES13_S1D_vS1E_EENS_8epilogue10collective6detail29Sm90TmaWarpSpecializedAdapterINS1H_15DefaultEpilogueISK_SL_SL_NS1G_6thread17LinearCombinationISK_Li1EffLNS1L_9ScaleType4KindE0ELNS_15FloatRoundStyleE2ESK_EENS1_15EpilogueDefaultEEEEEvvEEEEvNT_6ParamsE,@function
        .size           _ZN7cutlass13device_kernelINS_4gemm6kernel13GemmUniversalIN4cute5tupleIJiiiiEEENS1_10collective13CollectiveMmaINS1_34MainloopSm90TmaGmmaWarpSpecializedILi9ENS5_IJNS4_1CILi4EEENSA_ILi2EEENSA_ILi1EEEEEENS1_35KernelTmaWarpSpecializedCooperativeEEENS5_IJNSA_ILi128EEENSA_ILi64EEESI_EEENS_10bfloat16_tENS5_IJlSD_lEEESK_SL_NS4_8TiledMMAINS4_8MMA_AtomIJNS4_4SM904GMMA27MMA_64x64x16_F32BF16BF16_SSILNSP_5MajorE0ELSR_0ELNSP_7ScaleInE1ELSS_1EEEEEENS4_6LayoutINS5_IJSC_SD_SD_EEENS5_IJSD_NSA_ILi0EEESX_EEEEENS5_IJNS4_10UnderscoreES10_S10_EEEEENS4_23SM90_TMA_LOAD_MULTICASTENS4_14ComposedLayoutINS4_7SwizzleILi3ELi4ELi3EEENS4_18smem_ptr_flag_bitsILi16EEENSV_INS5_IJNSA_ILi8EEESI_EEENS5_IJSI_SD_EEEEEEEvNS4_8identityES13_S1D_vS1E_EENS_8epilogue10collective6detail29Sm90TmaWarpSpecializedAdapterINS1H_15DefaultEpilogueISK_SL_SL_NS1G_6thread17LinearCombinationISK_Li1EffLNS1L_9ScaleType4KindE0ELNS_15FloatRoundStyleE2ESK_EENS1_15EpilogueDefaultEEEEEvvEEEEvNT_6ParamsE,(.L_x_146 - _ZN7cutlass13device_kernelINS_4gemm6kernel13GemmUniversalIN4cute5tupleIJiiiiEEENS1_10collective13CollectiveMmaINS1_34MainloopSm90TmaGmmaWarpSpecializedILi9ENS5_IJNS4_1CILi4EEENSA_ILi2EEENSA_ILi1EEEEEENS1_35KernelTmaWarpSpecializedCooperativeEEENS5_IJNSA_ILi128EEENSA_ILi64EEESI_EEENS_10bfloat16_tENS5_IJlSD_lEEESK_SL_NS4_8TiledMMAINS4_8MMA_AtomIJNS4_4SM904GMMA27MMA_64x64x16_F32BF16BF16_SSILNSP_5MajorE0ELSR_0ELNSP_7ScaleInE1ELSS_1EEEEEENS4_6LayoutINS5_IJSC_SD_SD_EEENS5_IJSD_NSA_ILi0EEESX_EEEEENS5_IJNS4_10UnderscoreES10_S10_EEEEENS4_23SM90_TMA_LOAD_MULTICASTENS4_14ComposedLayoutINS4_7SwizzleILi3ELi4ELi3EEENS4_18smem_ptr_flag_bitsILi16EEENSV_INS5_IJNSA_ILi8EEESI_EEENS5_IJSI_SD_EEEEEEEvNS4_8identityES13_S1D_vS1E_EENS_8epilogue10collective6detail29Sm90TmaWarpSpecializedAdapterINS1H_15DefaultEpilogueISK_SL_SL_NS1G_6thread17LinearCombinationISK_Li1EffLNS1L_9ScaleType4KindE0ELNS_15FloatRoundStyleE2ESK_EENS1_15EpilogueDefaultEEEEEvvEEEEvNT_6ParamsE)
        .other          _ZN7cutlass13device_kernelINS_4gemm6kernel13GemmUniversalIN4cute5tupleIJiiiiEEENS1_10collective13CollectiveMmaINS1_34MainloopSm90TmaGmmaWarpSpecializedILi9ENS5_IJNS4_1CILi4EEENSA_ILi2EEENSA_ILi1EEEEEENS1_35KernelTmaWarpSpecializedCooperativeEEENS5_IJNSA_ILi128EEENSA_ILi64EEESI_EEENS_10bfloat16_tENS5_IJlSD_lEEESK_SL_NS4_8TiledMMAINS4_8MMA_AtomIJNS4_4SM904GMMA27MMA_64x64x16_F32BF16BF16_SSILNSP_5MajorE0ELSR_0ELNSP_7ScaleInE1ELSS_1EEEEEENS4_6LayoutINS5_IJSC_SD_SD_EEENS5_IJSD_NSA_ILi0EEESX_EEEEENS5_IJNS4_10UnderscoreES10_S10_EEEEENS4_23SM90_TMA_LOAD_MULTICASTENS4_14ComposedLayoutINS4_7SwizzleILi3ELi4ELi3EEENS4_18smem_ptr_flag_bitsILi16EEENSV_INS5_IJNSA_ILi8EEESI_EEENS5_IJSI_SD_EEEEEEEvNS4_8identityES13_S1D_vS1E_EENS_8epilogue10collective6detail29Sm90TmaWarpSpecializedAdapterINS1H_15DefaultEpilogueISK_SL_SL_NS1G_6thread17LinearCombinationISK_Li1EffLNS1L_9ScaleType4KindE0ELNS_15FloatRoundStyleE2ESK_EENS1_15EpilogueDefaultEEEEEvvEEEEvNT_6ParamsE,@"STO_CUDA_ENTRY STV_DEFAULT"
_ZN7cutlass13device_kernelINS_4gemm6kernel13GemmUniversalIN4cute5tupleIJiiiiEEENS1_10collective13CollectiveMmaINS1_34MainloopSm90TmaGmmaWarpSpecializedILi9ENS5_IJNS4_1CILi4EEENSA_ILi2EEENSA_ILi1EEEEEENS1_35KernelTmaWarpSpecializedCooperativeEEENS5_IJNSA_ILi128EEENSA_ILi64EEESI_EEENS_10bfloat16_tENS5_IJlSD_lEEESK_SL_NS4_8TiledMMAINS4_8MMA_AtomIJNS4_4SM904GMMA27MMA_64x64x16_F32BF16BF16_SSILNSP_5MajorE0ELSR_0ELNSP_7ScaleInE1ELSS_1EEEEEENS4_6LayoutINS5_IJSC_SD_SD_EEENS5_IJSD_NSA_ILi0EEESX_EEEEENS5_IJNS4_10UnderscoreES10_S10_EEEEENS4_23SM90_TMA_LOAD_MULTICASTENS4_14ComposedLayoutINS4_7SwizzleILi3ELi4ELi3EEENS4_18smem_ptr_flag_bitsILi16EEENSV_INS5_IJNSA_ILi8EEESI_EEENS5_IJSI_SD_EEEEEEEvNS4_8identityES13_S1D_vS1E_EENS_8epilogue10collective6detail29Sm90TmaWarpSpecializedAdapterINS1H_15DefaultEpilogueISK_SL_SL_NS1G_6thread17LinearCombinationISK_Li1EffLNS1L_9ScaleType4KindE0ELNS_15FloatRoundStyleE2ESK_EENS1_15EpilogueDefaultEEEEEvvEEEEvNT_6ParamsE:
[----:B------:R-:W0:Y:S01]  /*0000*/  LDC R1, c[0x0][0x28] ;  /* 0x00000a00ff017b82 */ /* 0x000e220000000800 */
[----:B------:R-:W1:Y:S01]  /*0010*/  S2R R18, SR_TID.X ;  /* 0x0000000000127919 */ /* 0x000e620000002100 */
[----:B------:R-:W-:Y:S01]  /*0020*/  ELECT P0, URZ, PT ;  /* 0x00000000003f782f */ /* 0x000fe20003800000 */
[----:B------:R-:W-:Y:S01]  /*0030*/  BSSY B0, `(.L_x_0) ;  /* 0x000000f000007945 */ /* 0x000fe20003800000 */
[--C-:B-1----:R-:W-:Y:S02]  /*0040*/  SHF.R.U32.HI R0, RZ, 0x5, R18.reuse ;  /* 0x00000005ff007819 */ /* 0x102fe40000011612 */
[----:B------:R-:W-:-:S03]  /*0050*/  SHF.R.U32.HI R3, RZ, 0x7, R18 ;  /* 0x00000007ff037819 */ /* 0x000fc60000011612 */
[----:B------:R-:W1:Y:S04]  /*0060*/  SHFL.IDX PT, R2, R0, RZ, 0x1f ;  /* 0x00001fff00027589 */ /* 0x000e6800000e0000 */
[----:B------:R2:W3:Y:S01]  /*0070*/  SHFL.IDX PT, R5, R3, RZ, 0x1f ;  /* 0x00001fff03057589 */ /* 0x0004e200000e0000 */
[----:B-1----:R-:W-:-:S13]  /*0080*/  ISETP.NE.OR P0, PT, R2, RZ, !P0 ;  /* 0x000000ff0200720c */ /* 0x002fda0004705670 */
[----:B0-23--:R-:W-:Y:S05]  /*0090*/  @P0 BRA `(.L_x_1) ;  /* 0x0000000000200947 */ /* 0x00dfea0003800000 */
[----:B------:R-:W-:Y:S02]  /*00a0*/  ULDC.64 UR4, c[0x0][0x198] ;  /* 0x0000660000047ab9 */ /* 0x000fe40000000a00 */
[----:B------:R-:W-:Y:S02]  /*00b0*/  UIADD3 UR6, UP0, UR4, 0xf0, URZ ;  /* 0x000000f004067890 */ /* 0x000fe4000ff1e03f */
[----:B------:R-:W-:Y:S02]  /*00c0*/  UIADD3 UR4, UP1, UR4, 0x1f0, URZ ;  /* 0x000001f004047890 */ /* 0x000fe4000ff3e03f */
[----:B------:R-:W-:Y:S02]  /*00d0*/  UIADD3.X UR7, URZ, UR5, URZ, UP0, !UPT ;  /* 0x000000053f077290 */ /* 0x000fe400087fe43f */
[----:B------:R-:W-:-:S07]  /*00e0*/  UIADD3.X UR5, URZ, UR5, URZ, UP1, !UPT ;  /* 0x000000053f057290 */ /* 0x000fce0008ffe43f */
[----:B------:R0:W-:Y:S02]  /*00f0*/  UTMACCTL.PF [UR6] ;  /* 0x00000000060079b9 */ /* 0x0001e40008040000 */
[----:B------:R0:W-:Y:S02]  /*0100*/  UTMACCTL.PF [UR4] ;  /* 0x00000000040079b9 */ /* 0x0001e40008040000 */
[----:B0-----:R-:W-:Y:S01]  /*0110*/  NOP ;  /* 0x0000000000007918 */ /* 0x001fe20000000000 */
.L_x_1:
[----:B------:R-:W-:Y:S05]  /*0120*/  BSYNC B0 ;  /* 0x0000000000007941 */ /* 0x000fea0003800000 */
.L_x_0:
[----:B------:R-:W0:Y:S02]  /*0130*/  SHFL.IDX PT, R3, R0, RZ, 0x1f ;  /* 0x00001fff00037589 */ /* 0x000e2400000e0000 */
[----:B0-----:R-:W-:-:S13]  /*0140*/  ISETP.NE.AND P0, PT, R3, RZ, PT ;  /* 0x000000ff0300720c */ /* 0x001fda0003f05270 */
[----:B------:R-:W-:Y:S05]  /*0150*/  @P0 BRA `(.L_x_2) ;  /* 0x00000000008c0947 */ /* 0x000fea0003800000 */
[----:B------:R-:W-:Y:S01]  /*0160*/  ELECT P0, URZ, PT ;  /* 0x00000000003f782f */ /* 0x000fe20003800000 */
[----:B------:R-:W-:-:S12]  /*0170*/  BSSY B0, `(.L_x_2) ;  /* 0x0000021000007945 */ /* 0x000fd80003800000 */
[----:B------:R-:W-:Y:S05]  /*0180*/  @!P0 BRA `(.L_x_3) ;  /* 0x00000000007c8947 */ /* 0x000fea0003800000 */
[----:B------:R-:W0:Y:S01]  /*0190*/  S2UR UR8, SR_CgaCtaId ;  /* 0x00000000000879c3 */ /* 0x000e220000008800 */
[----:B------:R-:W-:Y:S01]  /*01a0*/  UMOV UR4, 0x400 ;  /* 0x0000040000047882 */ /* 0x000fe20000000000 */
[----:B------:R-:W-:Y:S01]  /*01b0*/  UMOV UR5, 0x1 ;  /* 0x0000000100057882 */ /* 0x000fe20000000000 */
[----:B------:R-:W-:Y:S02]  /*01c0*/  UMOV UR6, 0xa ;  /* 0x0000000a00067882 */ /* 0x000fe40000000000 */
[----:B------:R-:W-:-:S04]  /*01d0*/  UIADD3 UR6, -UR6, 0x100000, URZ ;  /* 0x0010000006067890 */ /* 0x000fc8000fffe13f */
[----:B------:R-:W-:Y:S02]  /*01e0*/  USHF.L.U32 UR7, UR6, 0xb, URZ ;  /* 0x0000000b06077899 */ /* 0x000fe4000800063f */
[----:B------:R-:W-:Y:S02]  /*01f0*/  USHF.L.U32 UR6, UR6, 0x1, URZ ;  /* 0x0000000106067899 */ /* 0x000fe4000800063f */
[----:B0-----:R-:W-:Y:S02]  /*0200*/  ULEA UR8, UR8, UR4, 0x18 ;  /* 0x0000000408087291 */ /* 0x001fe4000f8ec03f */
[----:B------:R-:W-:-:S04]  /*0210*/  UIADD3 UR4, -UR5, 0x100000, URZ ;  /* 0x0010000005047890 */ /* 0x000fc8000fffe13f */
[----:B------:R-:W-:Y:S02]  /*0220*/  USHF.L.U32 UR5, UR4, 0xb, URZ ;  /* 0x0000000b04057899 */ /* 0x000fe4000800063f */
[----:B------:R-:W-:Y:S01]  /*0230*/  USHF.L.U32 UR4, UR4, 0x1, URZ ;  /* 0x0000000104047899 */ /* 0x000fe2000800063f */
[----:B------:R-:W0:Y:S11]  /*0240*/  FENCE.VIEW.ASYNC.S ;  /* 0x00000000000073c6 */ /* 0x000e360000000000 */
[----:B0-----:R0:W1:Y:S01]  /*0250*/  SYNCS.EXCH.64 URZ, [UR8], UR4 ;  /* 0x00000004083f75b2 */ /* 0x0010620008000100 */
[----:B------:R0:W2:Y:S01]  /*0260*/  SYNCS.EXCH.64 URZ, [UR8+0x48], UR6 ;  /* 0x00004806083f75b2 */ /* 0x0000a20008000100 */
[----:B------:R0:W3:Y:S01]  /*0270*/  SYNCS.EXCH.64 URZ, [UR8+0x8], UR4 ;  /* 0x00000804083f75b2 */ /* 0x0000e20008000100 */
[----:B------:R0:W4:Y:S01]  /*0280*/  SYNCS.EXCH.64 URZ, [UR8+0x50], UR6 ;  /* 0x00005006083f75b2 */ /* 0x0001220008000100 */
[----:B------:R0:W0:Y:S01]  /*0290*/  SYNCS.EXCH.64 URZ, [UR8+0x10], UR4 ;  /* 0x00001004083f75b2 */ /* 0x0000220008000100 */
        /* <DEDUP_REMOVED lines=13> */
[----:B------:R-:W-:Y:S01]  /*0370*/  NOP ;  /* 0x0000000000007918 */ /* 0x000fe20000000000 */
.L_x_3:
[----:B0-----:R-:W-:Y:S05]  /*0380*/  BSYNC B0 ;  /* 0x0000000000007941 */ /* 0x001fea0003800000 */
.L_x_2:
[----:B------:R-:W-:Y:S01]  /*0390*/  SHF.R.S32.HI R7, RZ, 0x1f, R18 ;  /* 0x0000001fff077819 */ /* 0x000fe20000011412 */
[----:B------:R-:W0:Y:S01]  /*03a0*/  SHFL.IDX PT, R0, R0, RZ, 0x1f ;  /* 0x00001fff00007589 */ /* 0x000e2200000e0000 */
[----:B------:R-:W5:Y:S01]  /*03b0*/  S2UR UR8, SR_CTAID.X ;  /* 0x00000000000879c3 */ /* 0x000f620000002500 */
[----:B------:R-:W-:Y:S02]  /*03c0*/  ELECT P0, URZ, PT ;  /* 0x00000000003f782f */ /* 0x000fe40003800000 */
[----:B------:R-:W-:Y:S01]  /*03d0*/  LEA.HI R7, R7, R18, RZ, 0x7 ;  /* 0x0000001207077211 */ /* 0x000fe200078f38ff */
[----:B------:R-:W1:Y:S01]  /*03e0*/  S2R R4, SR_CTAID.Y ;  /* 0x0000000000047919 */ /* 0x000e620000002600 */
[----:B------:R-:W-:Y:S01]  /*03f0*/  SHF.R.S32.HI R8, RZ, 0x1f, R3 ;  /* 0x0000001fff087819 */ /* 0x000fe20000011403 */
[----:B------:R-:W-:Y:S01]  /*0400*/  ULDC UR4, c[0x0][0x150] ;  /* 0x0000540000047ab9 */ /* 0x000fe20000000800 */
[----:B------:R-:W-:Y:S01]  /*0410*/  LOP3.LUT R7, R7, 0xffffff80, RZ, 0xc0, !PT ;  /* 0xffffff8007077812 */ /* 0x000fe200078ec0ff */
[----:B------:R-:W-:Y:S01]  /*0420*/  NOP ;  /* 0x0000000000007918 */ /* 0x000fe20000000000 */
[----:B------:R-:W-:Y:S01]  /*0430*/  LEA.HI R8, R8, R3, RZ, 0x2 ;  /* 0x0000000308087211 */ /* 0x000fe200078f10ff */
[----:B------:R-:W2:Y:S01]  /*0440*/  LDC R10, c[0x0][0x144] ;  /* 0x00005100ff0a7b82 */ /* 0x000ea20000000800 */
[----:B------:R-:W-:Y:S01]  /*0450*/  NOP ;  /* 0x0000000000007918 */ /* 0x000fe20000000000 */
[----:B------:R-:W-:Y:S01]  /*0460*/  IMAD.IADD R6, R18, 0x1, -R7 ;  /* 0x0000000112067824 */ /* 0x000fe200078e0a07 */
[----:B------:R-:W-:Y:S01]  /*0470*/  LOP3.LUT R8, R8, 0x3ffffffc, RZ, 0xc0, !PT ;  /* 0x3ffffffc08087812 */ /* 0x000fe200078ec0ff */
[----:B------:R-:W-:Y:S01]  /*0480*/  IMAD.MOV.U32 R23, RZ, RZ, 0x1 ;  /* 0x00000001ff177424 */ /* 0x000fe200078e00ff */
[----:B------:R-:W-:-:S02]  /*0490*/  ISETP.NE.AND P3, PT, R5, RZ, PT ;  /* 0x000000ff0500720c */ /* 0x000fc40003f65270 */
[----:B------:R-:W-:Y:S01]  /*04a0*/  SHF.R.S32.HI R7, RZ, 0x1f, R6 ;  /* 0x0000001fff077819 */ /* 0x000fe20000011406 */
[----:B------:R-:W-:Y:S01]  /*04b0*/  IMAD.IADD R8, R3, 0x1, -R8 ;  /* 0x0000000103087824 */ /* 0x000fe200078e0a08 */
[----:B------:R-:W3:Y:S02]  /*04c0*/  LDC R12, c[0x0][0x140] ;  /* 0x00005000ff0c7b82 */ /* 0x000ee40000000800 */
[----:B------:R-:W-:Y:S02]  /*04d0*/  LEA.HI R7, R7, R6, RZ, 0x3 ;  /* 0x0000000607077211 */ /* 0x000fe400078f18ff */
[----:B0-----:R-:W-:Y:S02]  /*04e0*/  ISETP.NE.OR P0, PT, R0, RZ, !P0 ;  /* 0x000000ff0000720c */ /* 0x001fe40004705670 */
[--C-:B------:R-:W-:Y:S02]  /*04f0*/  SHF.R.S32.HI R0, RZ, 0x3, R7.reuse ;  /* 0x00000003ff007819 */ /* 0x100fe40000011407 */
[----:B------:R-:W-:-:S02]  /*0500*/  SHF.R.S32.HI R7, RZ, 0x1f, R7 ;  /* 0x0000001fff077819 */ /* 0x000fc40000011407 */
[----:B-----5:R-:W-:Y:S02]  /*0510*/  I2FP.F32.U32 R9, UR8 ;  /* 0x0000000800097c45 */ /* 0x020fe40008201000 */
[----:B------:R-:W-:-:S03]  /*0520*/  LEA.HI R7, R7, R0, RZ, 0x2 ;  /* 0x0000000007077211 */ /* 0x000fc600078f10ff */
[----:B------:R-:W-:Y:S01]  /*0530*/  FMUL R9, R9, UR4 ;  /* 0x0000000409097c20 */ /* 0x000fe20008400000 */
[----:B------:R-:W-:Y:S01]  /*0540*/  LOP3.LUT R7, R7, 0xfffffffc, RZ, 0xc0, !PT ;  /* 0xfffffffc07077812 */ /* 0x000fe200078ec0ff */
[----:B------:R-:W-:Y:S01]  /*0550*/  VOTEU.ALL UP0, P0 ;  /* 0x00000000003f7886 */ /* 0x000fe20000000000 */
[----:B-1----:R-:W-:Y:S01]  /*0560*/  I2FP.F32.U32 R11, R4 ;  /* 0x00000004000b7245 */ /* 0x002fe20000201000 */
[----:B------:R-:W-:Y:S01]  /*0570*/  ULDC UR4, c[0x0][0x154] ;  /* 0x0000550000047ab9 */ /* 0x000fe20000000800 */
[----:B------:R-:W-:Y:S01]  /*0580*/  VOTEU.ALL UP1, P0 ;  /* 0x00000000003f7886 */ /* 0x000fe20000020000 */
[----:B------:R-:W-:Y:S01]  /*0590*/  IMAD.IADD R7, R0, 0x1, -R7 ;  /* 0x0000000100077824 */ /* 0x000fe200078e0a07 */
[----:B------:R-:W0:Y:S01]  /*05a0*/  F2I.U32.TRUNC.NTZ R9, R9 ;  /* 0x0000000900097305 */ /* 0x000e22000020f000 */
[----:B------:R-:W1:Y:S01]  /*05b0*/  @!UP0 S2UR UR7, SR_CgaCtaId ;  /* 0x00000000000789c3 */ /* 0x000e620000008800 */
[----:B------:R-:W-:Y:S01]  /*05c0*/  @!UP0 UMOV UR6, 0x400 ;  /* 0x0000040000068882 */ /* 0x000fe20000000000 */
[----:B------:R-:W-:Y:S01]  /*05d0*/  IMAD R8, R8, 0x4, R7 ;  /* 0x0000000408087824 */ /* 0x000fe200078e0207 */
[----:B---3--:R-:W-:-:S04]  /*05e0*/  ISETP.EQ.U32.AND P2, PT, R12, 0x1, PT ;  /* 0x000000010c00780c */ /* 0x008fc80003f42070 */
[----:B------:R-:W-:-:S04]  /*05f0*/  SHF.R.S32.HI R3, RZ, 0x1f, R8 ;  /* 0x0000001fff037819 */ /* 0x000fc80000011408 */
[----:B------:R-:W-:Y:S01]  /*0600*/  LEA.HI R0, R3, R8, RZ, 0x2 ;  /* 0x0000000803007211 */ /* 0x000fe200078f10ff */
[----:B0-----:R-:W-:-:S03]  /*0610*/  IMAD.MOV R7, RZ, RZ, -R9 ;  /* 0x000000ffff077224 */ /* 0x001fc600078e0a09 */
[----:B------:R-:W-:Y:S01]  /*0620*/  LOP3.LUT R9, R0, 0xfffffffc, RZ, 0xc0, !PT ;  /* 0xfffffffc00097812 */ /* 0x000fe200078ec0ff */
[----:B--2---:R-:W-:Y:S02]  /*0630*/  IMAD R3, R10, R7, UR8 ;  /* 0x000000080a037e24 */ /* 0x004fe4000f8e0207 */
[----:B------:R-:W-:Y:S02]  /*0640*/  FMUL R10, R11, UR4 ;  /* 0x000000040b0a7c20 */ /* 0x000fe40008400000 */
[C---:B------:R-:W-:Y:S01]  /*0650*/  IMAD.IADD R0, R8.reuse, 0x1, -R9 ;  /* 0x0000000108007824 */ /* 0x040fe200078e0a09 */
[----:B------:R-:W0:Y:S01]  /*0660*/  LDC R7, c[0x0][0x148] ;  /* 0x00005200ff077b82 */ /* 0x000e220000000800 */
[----:B------:R-:W-:Y:S01]  /*0670*/  SHF.R.S32.HI R9, RZ, 0x1f, R2 ;  /* 0x0000001fff097819 */ /* 0x000fe20000011402 */
[----:B------:R-:W-:Y:S01]  /*0680*/  IMAD.SHL.U32 R11, R8, 0x4, RZ ;  /* 0x00000004080b7824 */ /* 0x000fe200078e00ff */
[----:B------:R-:W-:Y:S01]  /*0690*/  UMOV UR4, 0x20 ;  /* 0x0000002000047882 */ /* 0x000fe20000000000 */
[----:B------:R-:W-:Y:S01]  /*06a0*/  ISETP.NE.AND P4, PT, R0, R3, PT ;  /* 0x000000030000720c */ /* 0x000fe20003f85270 */
[----:B------:R-:W2:Y:S01]  /*06b0*/  F2I.U32.TRUNC.NTZ R10, R10 ;  /* 0x0000000a000a7305 */ /* 0x000ea2000020f000 */
[----:B------:R-:W-:Y:S01]  /*06c0*/  LEA.HI R9, R9, R2, RZ, 0x2 ;  /* 0x0000000209097211 */ /* 0x000fe200078f10ff */
[----:B------:R-:W-:-:S04]  /*06d0*/  @!UP0 UIADD3 UR4, -UR4, 0x100000, URZ ;  /* 0x0010000004048890 */ /* 0x000fc8000fffe13f */
[----:B------:R-:W-:Y:S02]  /*06e0*/  @!UP0 USHF.L.U32 UR5, UR4, 0xb, URZ ;  /* 0x0000000b04058899 */ /* 0x000fe4000800063f */
[----:B------:R-:W-:Y:S01]  /*06f0*/  @!UP0 USHF.L.U32 UR4, UR4, 0x1, URZ ;  /* 0x0000000104048899 */ /* 0x000fe2000800063f */
[----:B------:R-:W-:Y:S01]  /*0700*/  LOP3.LUT R22, R8, 0xc, R11, 0x78, !PT ;  /* 0x0000000c08167812 */ /* 0x000fe200078e780b */
[----:B-1----:R-:W-:Y:S01]  /*0710*/  @!UP0 ULEA UR6, UR7, UR6, 0x18 ;  /* 0x0000000607068291 */ /* 0x002fe2000f8ec03f */
[----:B------:R-:W-:Y:S01]  /*0720*/  LOP3.LUT R9, R9, 0xfffffffc, RZ, 0xc0, !PT ;  /* 0xfffffffc09097812 */ /* 0x000fe200078ec0ff */
[----:B------:R-:W-:Y:S01]  /*0730*/  VOTEU.ALL UP0, P0 ;  /* 0x00000000003f7886 */ /* 0x000fe20000000000 */
[----:B------:R-:W-:Y:S01]  /*0740*/  LOP3.LUT P0, RZ, R6, 0x7, RZ, 0xc0, !PT ;  /* 0x0000000706ff7812 */ /* 0x000fe2000780c0ff */
[----:B------:R-:W-:Y:S02]  /*0750*/  VIADD R6, R5, 0xffffffff ;  /* 0xffffffff05067836 */ /* 0x000fe40000000000 */
[----:B------:R-:W-:Y:S01]  /*0760*/  IMAD.IADD R0, R2, 0x1, -R9 ;  /* 0x0000000102007824 */ /* 0x000fe200078e0a09 */
[----:B------:R-:W-:-:S02]  /*0770*/  ISETP.LT.U32.AND P0, PT, R22, 0x8, !P0 ;  /* 0x000000081600780c */ /* 0x000fc40004701070 */
[----:B------:R-:W-:Y:S01]  /*0780*/  @P4 SHF.R.S32.HI R9, RZ, 0x1f, R22 ;  /* 0x0000001fff094819 */ /* 0x000fe20000011416 */
[----:B--2---:R-:W-:Y:S01]  /*0790*/  IMAD.MOV R21, RZ, RZ, -R10 ;  /* 0x000000ffff157224 */ /* 0x004fe200078e0a0a */
[C---:B------:R-:W-:Y:S01]  /*07a0*/  ISETP.NE.AND P1, PT, R0.reuse, 0x3, PT ;  /* 0x000000030000780c */ /* 0x040fe20003f25270 */
[----:B------:R-:W1:Y:S02]  /*07b0*/  FENCE.VIEW.ASYNC.S ;  /* 0x00000000000073c6 */ /* 0x000e640000000000 */
[----:B-1----:R1:W2:Y:S01]  /*07c0*/  @!UP0 SYNCS.EXCH.64 URZ, [UR6+0xa0], UR4 ;  /* 0x0000a004063f85b2 */ /* 0x0022a20008000100 */
[----:B------:R-:W-:Y:S01]  /*07d0*/  @P4 LEA.HI R9, R9, R22, RZ, 0x2 ;  /* 0x0000001609094211 */ /* 0x000fe200078f10ff */
[----:B0-----:R-:W-:Y:S01]  /*07e0*/  IMAD R2, R7, R21, R4 ;  /* 0x0000001507027224 */ /* 0x001fe200078e0204 */
[----:B------:R-:W-:Y:S02]  /*07f0*/  ISETP.EQ.OR P1, PT, R0, RZ, !P1 ;  /* 0x000000ff0000720c */ /* 0x000fe40004f22670 */
[----:B------:R-:W-:-:S02]  /*0800*/  @P4 SHF.R.S32.HI R9, RZ, 0x2, R9 ;  /* 0x00000002ff094819 */ /* 0x000fc40000011409 */
[----:B------:R-:W-:Y:S02]  /*0810*/  ISETP.EQ.AND P1, PT, R5, RZ, P1 ;  /* 0x000000ff0500720c */ /* 0x000fe40000f22270 */
[----:B------:R-:W-:Y:S02]  /*0820*/  @P4 ISETP.NE.AND P5, PT, R9, R2, PT ;  /* 0x000000020900420c */ /* 0x000fe40003fa5270 */
[----:B------:R-:W-:Y:S02]  /*0830*/  ISETP.GE.U32.AND P6, PT, R6, 0x2, PT ;  /* 0x000000020600780c */ /* 0x000fe40003fc6070 */
[----:B------:R-:W-:Y:S02]  /*0840*/  SEL R2, RZ, 0x1, !P0 ;  /* 0x00000001ff027807 */ /* 0x000fe40004000000 */
[----:B------:R-:W-:Y:S01]  /*0850*/  @P4 SEL R23, RZ, 0x1, P5 ;  /* 0x00000001ff174807 */ /* 0x000fe20002800000 */
[----:B------:R1:W0:Y:S01]  /*0860*/  @!UP1 SYNCS.EXCH.64 URZ, [UR6+0xa8], UR4 ;  /* 0x0000a804063f95b2 */ /* 0x0002220008000100 */
[----:B------:R-:W-:Y:S01]  /*0870*/  SEL R19, RZ, 0x1, !P1 ;  /* 0x00000001ff137807 */ /* 0x000fe20004800000 */
[----:B------:R-:W-:Y:S01]  /*0880*/  NOP ;  /* 0x0000000000007918 */ /* 0x000fe20000000000 */
[----:B------:R-:W-:-:S02]  /*0890*/  LOP3.LUT R23, R23, R2, RZ, 0xc0, !PT ;  /* 0x0000000217177212 */ /* 0x000fc400078ec0ff */
[----:B------:R-:W-:Y:S01]  /*08a0*/  SEL R19, R19, 0x2, P6 ;  /* 0x0000000213137807 */ /* 0x000fe20003000000 */
[----:B-12---:R-:W-:Y:S06]  /*08b0*/  @!P2 BRA `(.L_x_4) ;  /* 0x000000000008a947 */ /* 0x006fec0003800000 */
[----:B0---4-:R-:W-:Y:S01]  /*08c0*/  UCGABAR_ARV ;  /* 0x00000000000079c7 */ /* 0x011fe20008000000 */
[----:B------:R-:W-:Y:S05]  /*08d0*/  BRA `(.L_x_5) ;  /* 0x0000000000047947 */ /* 0x000fea0003800000 */
.L_x_4:
[----:B0---4-:R-:W-:Y:S01]  /*08e0*/  NOP ;  /* 0x0000000000007918 */ /* 0x011fe20000000000 */
.L_x_5:
[----:B------:R-:W0:Y:S01]  /*08f0*/  LDC R2, c[0x0][0x65c] ;  /* 0x00019700ff027b82 */ /* 0x000e220000000800 */
[----:B------:R-:W-:Y:S02]  /*0900*/  IMAD.U32 R8, RZ, RZ, UR8 ;  /* 0x00000008ff087e24 */ /* 0x000fe4000f8e00ff */
[----:B------:R-:W-:Y:S01]  /*0910*/  IMAD.MOV.U32 R9, RZ, RZ, RZ ;  /* 0x000000ffff097224 */ /* 0x000fe200078e00ff */
[----:B0-----:R-:W-:-:S04]  /*0920*/  ISETP.NE.AND P1, PT, R2, 0x1, PT ;  /* 0x000000010200780c */ /* 0x001fc80003f25270 */
[----:B------:R-:W-:-:S09]  /*0930*/  P2R R5, PR, RZ, 0x2 ;  /* 0x00000002ff057803 */ /* 0x000fd20000000000 */
[----:B------:R-:W0:Y:S01]  /*0940*/  @P1 LDC R17, c[0x0][0x10] ;  /* 0x00000400ff111b82 */ /* 0x000e220000000800 */
[----:B------:R-:W-:Y:S02]  /*0950*/  @P1 IMAD.MOV.U32 R5, RZ, RZ, RZ ;  /* 0x000000ffff051224 */ /* 0x000fe400078e00ff */
[----:B------:R-:W-:-:S05]  /*0960*/  @P1 IMAD.MOV.U32 R13, RZ, RZ, RZ ;  /* 0x000000ffff0d1224 */ /* 0x000fca00078e00ff */
[----:B------:R-:W1:Y:S01]  /*0970*/  @!P1 LDC R11, c[0x0][0xc] ;  /* 0x00000300ff0b9b82 */ /* 0x000e620000000800 */
[----:B0-----:R-:W-:-:S04]  /*0980*/  @P1 IMAD.WIDE.U32 R16, R17, UR8, R4 ;  /* 0x0000000811101c25 */ /* 0x001fc8000f8e0004 */
[----:B------:R-:W-:Y:S02]  /*0990*/  @P1 IMAD.IADD R17, R17, 0x1, R13 ;  /* 0x0000000111111824 */ /* 0x000fe400078e020d */
[----:B-1----:R-:W-:-:S04]  /*09a0*/  @!P1 IMAD.WIDE.U32 R8, R4, R11, R8 ;  /* 0x0000000b04089225 */ /* 0x002fc800078e0008 */
[----:B------:R-:W-:Y:S02]  /*09b0*/  @!P1 IMAD.MOV.U32 R16, RZ, RZ, R8 ;  /* 0x000000ffff109224 */ /* 0x000fe400078e0008 */
[----:B------:R-:W-:Y:S01]  /*09c0*/  @!P1 IMAD.MOV.U32 R17, RZ, RZ, R9 ;  /* 0x000000ffff119224 */ /* 0x000fe200078e0009 */
[----:B------:R-:W-:Y:S06]  /*09d0*/  @!P2 BRA `(.L_x_6) ;  /* 0x00000000000ca947 */ /* 0x000fec0003800000 */
[----:B------:R-:W-:Y:S01]  /*09e0*/  UCGABAR_WAIT ;  /* 0x0000000000007dc7 */ /* 0x000fe20008000000 */
[----:B------:R-:W-:Y:S01]  /*09f0*/  CCTL.IVALL ;  /* 0x00000000ff00798f */ /* 0x000fe20002000000 */
[----:B------:R-:W-:Y:S05]  /*0a00*/  BRA `(.L_x_7) ;  /* 0x0000000000047947 */ /* 0x000fea0003800000 */
.L_x_6:
[----:B------:R-:W-:Y:S06]  /*0a10*/  BAR.SYNC.DEFER_BLOCKING 0x0 ;  /* 0x0000000000007b1d */ /* 0x000fec0000010000 */
.L_x_7:
[----:B------:R-:W-:Y:S05]  /*0a20*/  @!P3 BRA `(.L_x_8) ;  /* 0x00000040001cb947 */ /* 0x000fea0003800000 */
[----:B------:R-:W-:-:S13]  /*0a30*/  ISETP.GT.U32.AND P0, PT, R6, 0x1, PT ;  /* 0x000000010600780c */ /* 0x000fda0003f04070 */
[----:B------:R-:W-:Y:S05]  /*0a40*/  @P0 EXIT ;  /* 0x000000000000094d */ /* 0x000fea0003800000 */
[----:B------:R-:W-:Y:S01]  /*0a50*/  ULDC.64 UR4, c[0x0][0x650] ;  /* 0x0001940000047ab9 */ /* 0x000fe20000000a00 */
[----:B------:R-:W-:Y:S01]  /*0a60*/  PRMT R0, RZ, 0x7610, R0 ;  /* 0x00007610ff007816 */ /* 0x000fe20000000000 */
[----:B------:R-:W-:Y:S01]  /*0a70*/  IMAD.MOV.U32 R60, RZ, RZ, -0x1 ;  /* 0xffffffffff3c7424 */ /* 0x000fe200078e00ff */
[----:B------:R-:W-:Y:S01]  /*0a80*/  ISETP.GE.U32.AND P0, PT, R16, UR4, PT ;  /* 0x0000000410007c0c */ /* 0x000fe2000bf06070 */
[----:B------:R-:W-:Y:S02]  /*0a90*/  IMAD.MOV.U32 R61, RZ, RZ, -0x1 ;  /* 0xffffffffff3d7424 */ /* 0x000fe400078e00ff */
[----:B------:R-:W-:Y:S01]  /*0aa0*/  IMAD.MOV.U32 R59, RZ, RZ, -0x1 ;  /* 0xffffffffff3b7424 */ /* 0x000fe200078e00ff */
[----:B------:R-:W-:-:S13]  /*0ab0*/  ISETP.GE.U32.AND.EX P0, PT, R17, UR5, PT, P0 ;  /* 0x0000000511007c0c */ /* 0x000fda000bf06100 */
[----:B------:R-:W-:Y:S05]  /*0ac0*/  @P0 BRA `(.L_x_9) ;  /* 0x0000000400280947 */ /* 0x000fea0003800000 */
[----:B------:R-:W0:Y:S01]  /*0ad0*/  LDC.64 R24, c[0x0][0x628] ;  /* 0x00018a00ff187b82 */ /* 0x000e220000000a00 */
[----:B------:R-:W-:Y:S02]  /*0ae0*/  IMAD.MOV.U32 R8, RZ, RZ, R16 ;  /* 0x000000ffff087224 */ /* 0x000fe400078e0010 */
[----:B------:R-:W-:-:S05]  /*0af0*/  IMAD.MOV.U32 R9, RZ, RZ, R17 ;  /* 0x000000ffff097224 */ /* 0x000fca00078e0011 */
[----:B------:R-:W1:Y:S08]  /*0b00*/  LDC R0, c[0x0][0x630] ;  /* 0x00018c00ff007b82 */ /* 0x000e700000000800 */
[----:B------:R-:W2:Y:S01]  /*0b10*/  LDC.64 R26, c[0x0][0x620] ;  /* 0x00018800ff1a7b82 */ /* 0x000ea20000000a00 */
[----:B0-----:R-:W-:-:S04]  /*0b20*/  ISETP.NE.U32.AND P0, PT, R24, RZ, PT ;  /* 0x000000ff1800720c */ /* 0x001fc80003f05070 */
[----:B------:R-:W-:-:S13]  /*0b30*/  ISETP.NE.AND.EX P0, PT, R25, RZ, PT, P0 ;  /* 0x000000ff1900720c */ /* 0x000fda0003f05300 */
[----:B-12---:R-:W-:Y:S05]  /*0b40*/  @!P0 BRA `(.L_x_10) ;  /* 0x0000000000288947 */ /* 0x006fea0003800000 */
[----:B------:R-:W0:Y:S02]  /*0b50*/  LDC R13, c[0x0][0x634] ;  /* 0x00018d00ff0d7b82 */ /* 0x000e240000000800 */
[----:B0-----:R-:W-:-:S05]  /*0b60*/  IADD3 R13, P0, R16, R13, RZ ;  /* 0x0000000d100d7210 */ /* 0x001fca0007f1e0ff */
[----:B------:R-:W-:-:S04]  /*0b70*/  IMAD.X R15, RZ, RZ, R17, P0 ;  /* 0x000000ffff0f7224 */ /* 0x000fc800000e0611 */
[----:B------:R-:W-:-:S04]  /*0b80*/  IMAD.WIDE.U32 R8, R15, R24, RZ ;  /* 0x000000180f087225 */ /* 0x000fc800078e00ff */
[----:B------:R-:W-:-:S04]  /*0b90*/  IMAD.WIDE.U32 R10, P0, R13, R25, R8 ;  /* 0x000000190d0a7225 */ /* 0x000fc80007800008 */
[----:B------:R-:W-:-:S04]  /*0ba0*/  IMAD.WIDE.U32 R8, R13, R24, RZ ;  /* 0x000000180d087225 */ /* 0x000fc800078e00ff */
[----:B------:R-:W-:Y:S01]  /*0bb0*/  IMAD.X R13, RZ, RZ, RZ, P0 ;  /* 0x000000ffff0d7224 */ /* 0x000fe200000e06ff */
[----:B------:R-:W-:Y:S01]  /*0bc0*/  IADD3 RZ, P0, R9, R10, RZ ;  /* 0x0000000a09ff7210 */ /* 0x000fe20007f1e0ff */
[----:B------:R-:W-:-:S04]  /*0bd0*/  IMAD.MOV.U32 R12, RZ, RZ, R11 ;  /* 0x000000ffff0c7224 */ /* 0x000fc800078e000b */
[----:B------:R-:W-:-:S08]  /*0be0*/  IMAD.WIDE.U32.X R8, R15, R25, R12, P0 ;  /* 0x000000190f087225 */ /* 0x000fd000000e040c */
.L_x_10:
[----:B------:R-:W0:Y:S01]  /*0bf0*/  LDC.64 R24, c[0x0][0x640] ;  /* 0x00019000ff187b82 */ /* 0x000e220000000a00 */
[-CC-:B------:R-:W-:Y:S01]  /*0c00*/  SHF.R.U64 R59, R8, R0.reuse, R9.reuse ;  /* 0x00000000083b7219 */ /* 0x180fe20000001209 */
[----:B------:R-:W-:Y:S01]  /*0c10*/  IMAD R30, R7, R21, R4 ;  /* 0x00000015071e7224 */ /* 0x000fe200078e0204 */
[----:B------:R-:W-:Y:S01]  /*0c20*/  SHF.R.U32.HI R0, RZ, R0, R9 ;  /* 0x00000000ff007219 */ /* 0x000fe20000011609 */
[----:B------:R-:W-:Y:S01]  /*0c30*/  IMAD.MOV.U32 R21, RZ, RZ, 0x1 ;  /* 0x00000001ff157424 */ /* 0x000fe200078e00ff */
[----:B------:R-:W-:-:S03]  /*0c40*/  IADD3 R5, P0, RZ, -R59, RZ ;  /* 0x8000003bff057210 */ /* 0x000fc60007f1e0ff */
[----:B------:R-:W1:Y:S02]  /*0c50*/  LDC R6, c[0x0][0x618] ;  /* 0x00018600ff067b82 */ /* 0x000e640000000800 */
[----:B------:R-:W-:-:S04]  /*0c60*/  IMAD.X R9, RZ, RZ, ~R0, P0 ;  /* 0x000000ffff097224 */ /* 0x000fc800000e0e00 */
[-C--:B------:R-:W-:Y:S02]  /*0c70*/  IMAD R0, R9, R26.reuse, RZ ;  /* 0x0000001a09007224 */ /* 0x080fe400078e02ff */
[----:B------:R-:W2:Y:S01]  /*0c80*/  LDC R11, c[0x0][0x608] ;  /* 0x00018200ff0b7b82 */ /* 0x000ea20000000800 */
[----:B------:R-:W-:-:S04]  /*0c90*/  IMAD.WIDE.U32 R8, R5, R26, R16 ;  /* 0x0000001a05087225 */ /* 0x000fc800078e0010 */
[----:B------:R-:W-:-:S03]  /*0ca0*/  IMAD R5, R5, R27, R0 ;  /* 0x0000001b05057224 */ /* 0x000fc600078e0200 */
[----:B------:R-:W3:Y:S01]  /*0cb0*/  LDC R12, c[0x0][0x658] ;  /* 0x00019600ff0c7b82 */ /* 0x000ee20000000800 */
[----:B0-----:R-:W-:Y:S01]  /*0cc0*/  ISETP.NE.U32.AND P0, PT, R24, RZ, PT ;  /* 0x000000ff1800720c */ /* 0x001fe20003f05070 */
[----:B------:R-:W-:Y:S02]  /*0cd0*/  IMAD.IADD R5, R9, 0x1, R5 ;  /* 0x0000000109057824 */ /* 0x000fe400078e0205 */
[----:B------:R-:W-:Y:S01]  /*0ce0*/  IMAD.MOV.U32 R9, RZ, RZ, -0x1 ;  /* 0xffffffffff097424 */ /* 0x000fe200078e00ff */
[----:B------:R-:W-:-:S03]  /*0cf0*/  ISETP.NE.AND.EX P0, PT, R25, RZ, PT, P0 ;  /* 0x000000ff1900720c */ /* 0x000fc60003f05300 */
[----:B------:R-:W0:Y:S01]  /*0d00*/  LDC R15, c[0x0][0x600] ;  /* 0x00018000ff0f7b82 */ /* 0x000e220000000800 */
[-CC-:B-1----:R-:W-:Y:S02]  /*0d10*/  SHF.R.U64 R13, R8, R6.reuse, R5.reuse ;  /* 0x00000006080d7219 */ /* 0x182fe40000001205 */
[----:B------:R-:W-:-:S05]  /*0d20*/  SHF.R.U32.HI R0, RZ, R6, R5 ;  /* 0x00000006ff007219 */ /* 0x000fca0000011605 */
[----:B------:R-:W1:Y:S01]  /*0d30*/  LDC R14, c[0x0][0x648] ;  /* 0x00019200ff0e7b82 */ /* 0x000e620000000800 */
[-CC-:B--2---:R-:W-:Y:S02]  /*0d40*/  SHF.R.U64 R27, R13, R11.reuse, R0.reuse ;  /* 0x0000000b0d1b7219 */ /* 0x184fe40000001200 */
[----:B------:R-:W-:-:S05]  /*0d50*/  SHF.R.U32.HI R5, RZ, R11, R0 ;  /* 0x0000000bff057219 */ /* 0x000fca0000011600 */
[----:B------:R-:W2:Y:S01]  /*0d60*/  LDC R20, c[0x0][0x638] ;  /* 0x00018e00ff147b82 */ /* 0x000ea20000000800 */
[-CC-:B---3--:R-:W-:Y:S02]  /*0d70*/  SHF.R.U64 R28, R27, R12.reuse, R5.reuse ;  /* 0x0000000c1b1c7219 */ /* 0x188fe40000001205 */
[-C--:B------:R-:W-:Y:S02]  /*0d80*/  SHF.L.U32 R0, R9, R12.reuse, RZ ;  /* 0x0000000c09007219 */ /* 0x080fe400000006ff */
[----:B------:R-:W-:Y:S01]  /*0d90*/  SHF.R.U32.HI R5, RZ, R12, R5 ;  /* 0x0000000cff057219 */ /* 0x000fe20000011605 */
[----:B------:R-:W-:Y:S01]  /*0da0*/  IMAD.MOV.U32 R4, RZ, RZ, R28 ;  /* 0x000000ffff047224 */ /* 0x000fe200078e001c */
[----:B------:R-:W-:Y:S01]  /*0db0*/  LOP3.LUT R10, RZ, R0, RZ, 0x33, !PT ;  /* 0x00000000ff0a7212 */ /* 0x000fe200078e33ff */
[----:B------:R-:W3:Y:S01]  /*0dc0*/  LDC R26, c[0x0][0x610] ;  /* 0x00018400ff1a7b82 */ /* 0x000ee20000000800 */
[----:B------:R-:W-:Y:S05]  /*0dd0*/  @!P0 BRA `(.L_x_11) ;  /* 0x0000000000288947 */ /* 0x000fea0003800000 */
[----:B------:R-:W4:Y:S02]  /*0de0*/  LDC R9, c[0x0][0x64c] ;  /* 0x00019300ff097b82 */ /* 0x000f240000000800 */
[----:B----4-:R-:W-:-:S05]  /*0df0*/  IADD3 R9, P0, R28, R9, RZ ;  /* 0x000000091c097210 */ /* 0x010fca0007f1e0ff */
        /* <DEDUP_REMOVED lines=8> */
.L_x_11:
[----:B-1----:R-:W-:Y:S01]  /*0e80*/  SHF.R.U64 R4, R4, R14, R5 ;  /* 0x0000000e04047219 */ /* 0x002fe20000001205 */
[----:B0-----:R-:W-:Y:S01]  /*0e90*/  VIADD R6, R15, 0xffffffff ;  /* 0xffffffff0f067836 */ /* 0x001fe20000000000 */
[----:B------:R-:W-:Y:S02]  /*0ea0*/  SHF.L.U32 R0, R21, R12, RZ ;  /* 0x0000000c15007219 */ /* 0x000fe400000006ff */
[----:B------:R-:W-:Y:S01]  /*0eb0*/  LOP3.LUT R5, R27, R10, RZ, 0xc0, !PT ;  /* 0x0000000a1b057212 */ /* 0x000fe200078ec0ff */
[----:B------:R-:W-:Y:S01]  /*0ec0*/  IMAD.MOV R7, RZ, RZ, -R4 ;  /* 0x000000ffff077224 */ /* 0x000fe200078e0a04 */
[----:B------:R-:W-:Y:S02]  /*0ed0*/  SEL R3, R3, R30, !P1 ;  /* 0x0000001e03037207 */ /* 0x000fe40004800000 */
[----:B------:R-:W-:Y:S01]  /*0ee0*/  LOP3.LUT R6, R13, R6, RZ, 0xc0, !PT ;  /* 0x000000060d067212 */ /* 0x000fe200078ec0ff */
[----:B------:R-:W-:Y:S02]  /*0ef0*/  IMAD R4, R0, R4, R5 ;  /* 0x0000000400047224 */ /* 0x000fe400078e0205 */
[----:B--2---:R-:W-:-:S02]  /*0f00*/  IMAD R0, R7, R20, R28 ;  /* 0x0000001407007224 */ /* 0x004fc400078e021c */
[----:B---3--:R-:W-:Y:S02]  /*0f10*/  IMAD R3, R4, R26, R3 ;  /* 0x0000001a04037224 */ /* 0x008fe400078e0203 */
[----:B------:R-:W-:Y:S02]  /*0f20*/  IMAD R60, R0, R15, R6 ;  /* 0x0000000f003c7224 */ /* 0x000fe400078e0206 */
[----:B------:R-:W-:-:S03]  /*0f30*/  IMAD.MOV.U32 R4, RZ, RZ, 0x1 ;  /* 0x00000001ff047424 */ /* 0x000fc600078e00ff */
[----:B------:R-:W-:Y:S02]  /*0f40*/  SEL R61, R60, R3, !P1 ;  /* 0x000000033c3d7207 */ /* 0x000fe40004800000 */
[----:B------:R-:W-:Y:S02]  /*0f50*/  PRMT R0, R4, 0x7610, R0 ;  /* 0x0000761004007816 */ /* 0x000fe40000000000 */
[----:B------:R-:W-:-:S07]  /*0f60*/  SEL R60, R3, R60, !P1 ;  /* 0x0000003c033c7207 */ /* 0x000fce0004800000 */
.L_x_9:
[----:B------:R-:W-:-:S08]  /*0f70*/  NOP ;  /* 0x0000000000007918 */ /* 0x000fd00000000000 */
[----:B------:R-:W0:Y:S02]  /*0f80*/  USETMAXREG.TRY_ALLOC.CTAPOOL UP0, 0xe8 ;  /* 0x000000e8000079c8 */ /* 0x000e240008000600 */
[----:B0-----:R-:W-:-:S13]  /*0f90*/  PLOP3.LUT P0, PT, PT, PT, UP0, 0x80, 0x0 ;  /* 0x000000000000781c */ /* 0x001fda0003f0f008 */
[----:B------:R-:W-:Y:S05]  /*0fa0*/  @!P0 BRA `(.L_x_9) ;  /* 0xfffffffc00f08947 */ /* 0x000fea000383ffff */
[----:B------:R-:W-:Y:S01]  /*0fb0*/  ULDC.64 UR4, c[0x0][0x598] ;  /* 0x0001660000047ab9 */ /* 0x000fe20000000a00 */
[----:B------:R-:W-:Y:S01]  /*0fc0*/  ULDC.64 UR36, c[0x0][0x208] ;  /* 0x0000820000247ab9 */ /* 0x000fe20000000a00 */
[----:B------:R-:W-:-:S04]  /*0fd0*/  ISETP.NE.U32.AND P0, PT, RZ, UR4, PT ;  /* 0x00000004ff007c0c */ /* 0x000fc8000bf05070 */
[----:B------:R-:W-:-:S13]  /*0fe0*/  ISETP.NE.AND.EX P0, PT, RZ, UR5, PT, P0 ;  /* 0x00000005ff007c0c */ /* 0x000fda000bf05300 */
[----:B------:R-:W-:Y:S05]  /*0ff0*/  @!P0 BRA `(.L_x_12) ;  /* 0x00000000001c8947 */ /* 0x000fea0003800000 */
[----:B------:R-:W0:Y:S02]  /*1000*/  LDC.64 R4, c[0x0][0x598] ;  /* 0x00016600ff047b82 */ /* 0x000e240000000a00 */
[----:B0-----:R-:W2:Y:S02]  /*1010*/  LDG.E.64 R4, desc[UR36][R4.64] ;  /* 0x0000002404047981 */ /* 0x001ea4000c1e1b00 */
[----:B--2---:R-:W-:-:S04]  /*1020*/  ISETP.NE.U32.AND P0, PT, R4, RZ, PT ;  /* 0x000000ff0400720c */ /* 0x004fc80003f05070 */
[----:B------:R-:W-:-:S13]  /*1030*/  ISETP.NE.AND.EX P0, PT, R5, RZ, PT, P0 ;  /* 0x000000ff0500720c */ /* 0x000fda0003f05300 */
[----:B------:R-:W-:Y:S05]  /*1040*/  @!P0 BRA `(.L_x_12) ;  /* 0x0000000000088947 */ /* 0x000fea0003800000 */
[----:B------:R0:W5:Y:S01]  /*1050*/  LD.E R56, desc[UR36][R4.64] ;  /* 0x0000002404387980 */ /* 0x000162000c101900 */
[----:B------:R-:W-:Y:S05]  /*1060*/  BRA `(.L_x_13) ;  /* 0x0000000000247947 */ /* 0x000fea0003800000 */
.L_x_12:
[----:B------:R-:W-:Y:S02]  /*1070*/  ULDC.64 UR4, c[0x0][0x588] ;  /* 0x0001620000047ab9 */ /* 0x000fe40000000a00 */
[----:B------:R-:W-:-:S04]  /*1080*/  ISETP.NE.U32.AND P0, PT, RZ, UR4, PT ;  /* 0x00000004ff007c0c */ /* 0x000fc8000bf05070 */
[----:B------:R-:W-:-:S13]  /*1090*/  ISETP.NE.AND.EX P0, PT, RZ, UR5, PT, P0 ;  /* 0x00000005ff007c0c */ /* 0x000fda000bf05300 */
[----:B------:R-:W-:Y:S05]  /*10a0*/  @!P0 BRA `(.L_x_14) ;  /* 0x00000000000c8947 */ /* 0x000fea0003800000 */
[----:B------:R-:W0:Y:S02]  /*10b0*/  LDC.64 R56, c[0x0][0x588] ;  /* 0x00016200ff387b82 */ /* 0x000e240000000a00 */
[----:B0-----:R1:W5:Y:S01]  /*10c0*/  LDG.E R56, desc[UR36][R56.64] ;  /* 0x0000002438387981 */ /* 0x001362000c1e1900 */
[----:B------:R-:W-:Y:S05]  /*10d0*/  BRA `(.L_x_13) ;  /* 0x0000000000087947 */ /* 0x000fea0003800000 */
.L_x_14:
[----:B------:R-:W-:Y:S02]  /*10e0*/  ULDC UR4, c[0x0][0x580] ;  /* 0x0001600000047ab9 */ /* 0x000fe40000000800 */
[----:B------:R-:W-:-:S07]  /*10f0*/  IMAD.U32 R56, RZ, RZ, UR4 ;  /* 0x00000004ff387e24 */ /* 0x000fce000f8e00ff */
.L_x_13:
[----:B------:R-:W-:Y:S02]  /*1100*/  ULDC.64 UR4, c[0x0][0x5a0] ;  /* 0x0001680000047ab9 */ /* 0x000fe40000000a00 */
[----:B------:R-:W-:-:S04]  /*1110*/  ISETP.NE.U32.AND P0, PT, RZ, UR4, PT ;  /* 0x00000004ff007c0c */ /* 0x000fc8000bf05070 */
[----:B------:R-:W-:-:S13]  /*1120*/  ISETP.NE.AND.EX P0, PT, RZ, UR5, PT, P0 ;  /* 0x00000005ff007c0c */ /* 0x000fda000bf05300 */
[----:B------:R-:W-:Y:S05]  /*1130*/  @!P0 BRA `(.L_x_15) ;  /* 0x00000000001c8947 */ /* 0x000fea0003800000 */
[----:B0-----:R-:W0:Y:S02]  /*1140*/  LDC.64 R4, c[0x0][0x5a0] ;  /* 0x00016800ff047b82 */ /* 0x001e240000000a00 */
[----:B0-----:R-:W2:Y:S02]  /*1150*/  LDG.E.64 R4, desc[UR36][R4.64] ;  /* 0x0000002404047981 */ /* 0x001ea4000c1e1b00 */
[----:B--2---:R-:W-:-:S04]  /*1160*/  ISETP.NE.U32.AND P0, PT, R4, RZ, PT ;  /* 0x000000ff0400720c */ /* 0x004fc80003f05070 */
[----:B------:R-:W-:-:S13]  /*1170*/  ISETP.NE.AND.EX P0, PT, R5, RZ, PT, P0 ;  /* 0x000000ff0500720c */ /* 0x000fda0003f05300 */
[----:B------:R-:W-:Y:S05]  /*1180*/  @!P0 BRA `(.L_x_15) ;  /* 0x0000000000088947 */ /* 0x000fea0003800000 */
[----:B-1----:R0:W5:Y:S01]  /*1190*/  LD.E R57, desc[UR36][R4.64] ;  /* 0x0000002404397980 */ /* 0x002162000c101900 */
[----:B------:R-:W-:Y:S05]  /*11a0*/  BRA `(.L_x_16) ;  /* 0x0000000000247947 */ /* 0x000fea0003800000 */
.L_x_15:
[----:B------:R-:W-:Y:S02]  /*11b0*/  ULDC.64 UR4, c[0x0][0x590] ;  /* 0x0001640000047ab9 */ /* 0x000fe40000000a00 */
[----:B------:R-:W-:-:S04]  /*11c0*/  ISETP.NE.U32.AND P0, PT, RZ, UR4, PT ;  /* 0x00000004ff007c0c */ /* 0x000fc8000bf05070 */
[----:B------:R-:W-:-:S13]  /*11d0*/  ISETP.NE.AND.EX P0, PT, RZ, UR5, PT, P0 ;  /* 0x00000005ff007c0c */ /* 0x000fda000bf05300 */
[----:B------:R-:W-:Y:S05]  /*11e0*/  @!P0 BRA `(.L_x_17) ;  /* 0x00000000000c8947 */ /* 0x000fea0003800000 */
[----:B0-----:R-:W1:Y:S02]  /*11f0*/  LDC.64 R4, c[0x0][0x590] ;  /* 0x00016400ff047b82 */ /* 0x001e640000000a00 */
[----:B-1----:R1:W5:Y:S01]  /*1200*/  LDG.E R57, desc[UR36][R4.64] ;  /* 0x0000002404397981 */ /* 0x002362000c1e1900 */
[----:B------:R-:W-:Y:S05]  /*1210*/  BRA `(.L_x_16) ;  /* 0x0000000000087947 */ /* 0x000fea0003800000 */
.L_x_17:
[----:B------:R-:W-:Y:S02]  /*1220*/  ULDC UR4, c[0x0][0x584] ;  /* 0x0001610000047ab9 */ /* 0x000fe40000000800 */
[----:B-1----:R-:W-:-:S07]  /*1230*/  IMAD.U32 R57, RZ, RZ, UR4 ;  /* 0x00000004ff397e24 */ /* 0x002fce000f8e00ff */
.L_x_16:
[----:B------:R-:W-:-:S13]  /*1240*/  LOP3.LUT P0, RZ, R0, 0xff, RZ, 0xc0, !PT ;  /* 0x000000ff00ff7812 */ /* 0x000fda000780c0ff */
[----:B------:R-:W-:Y:S05]  /*1250*/  @!P0 EXIT ;  /* 0x000000000000894d */ /* 0x000fea0003800000 */
[----:B------:R-:W-:Y:S01]  /*1260*/  ULDC UR4, c[0x0][0x28c] ;  /* 0x0000a30000047ab9 */ /* 0x000fe20000000800 */
[----:B------:R-:W-:Y:S01]  /*1270*/  LOP3.LUT R58, R19, 0x1, RZ, 0xfc, !PT ;  /* 0x00000001133a7812 */ /* 0x000fe200078efcff */
[----:B------:R-:W-:Y:S01]  /*1280*/  UIADD3 UR4, UR4, 0x3f, URZ ;  /* 0x0000003f04047890 */ /* 0x000fe2000fffe03f */
[----:B------:R-:W-:Y:S01]  /*1290*/  UMOV UR38, URZ ;  /* 0x0000003f00267c82 */ /* 0x000fe20008000000 */
[----:B------:R-:W-:Y:S02]  /*12a0*/  UMOV UR39, URZ ;  /* 0x0000003f00277c82 */ /* 0x000fe40008000000 */
[----:B------:R-:W-:-:S04]  /*12b0*/  USHF.R.S32.HI UR5, URZ, 0x1f, UR4 ;  /* 0x0000001f3f057899 */ /* 0x000fc80008011404 */
[----:B------:R-:W-:-:S04]  /*12c0*/  ULEA.HI UR5, UR5, UR4, URZ, 0x6 ;  /* 0x0000000405057291 */ /* 0x000fc8000f8f303f */
[----:B------:R-:W-:-:S12]  /*12d0*/  USHF.R.S32.HI UR40, URZ, 0x6, UR5 ;  /* 0x000000063f287899 */ /* 0x000fd80008011405 */
.L_x_101:
[----:B------:R-:W-:Y:S01]  /*12e0*/  LOP3.LUT R0, R18, 0x80, RZ, 0xc0, !PT ;  /* 0x0000008012007812 */ /* 0x000fe200078ec0ff */
[----:B--2---:R-:W2:Y:S01]  /*12f0*/  S2UR UR7, SR_CgaCtaId ;  /* 0x00000000000779c3 */ /* 0x004ea20000008800 */
[----:B------:R-:W-:Y:S02]  /*1300*/  UMOV UR6, 0x400 ;  /* 0x0000040000067882 */ /* 0x000fe40000000000 */
[----:B------:R-:W-:-:S06]  /*1310*/  SHF.R.U32.HI R0, RZ, 0x7, R0 ;  /* 0x00000007ff007819 */ /* 0x000fcc0000011600 */
[----:B---3--:R-:W3:Y:S01]  /*1320*/  SHFL.IDX PT, R0, R0, RZ, 0x1f ;  /* 0x00001fff00007589 */ /* 0x008ee200000e0000 */
[----:B--2---:R-:W-:Y:S01]  /*1330*/  ULEA UR6, UR7, UR6, 0x18 ;  /* 0x0000000607067291 */ /* 0x004fe2000f8ec03f */
[----:B---3--:R-:W-:-:S13]  /*1340*/  R2UR UR4, R0 ;  /* 0x00000000000472ca */ /* 0x008fda00000e0000 */
[----:B------:R-:W-:-:S04]  /*1350*/  ULEA.HI UR5, UR4, UR4, URZ, 0x1 ;  /* 0x0000000404057291 */ /* 0x000fc8000f8f083f */
[----:B------:R-:W-:-:S04]  /*1360*/  ULOP3.LUT UR5, UR5, 0x7fffe, URZ, 0xc0, !UPT ;  /* 0x0007fffe05057892 */ /* 0x000fc8000f8ec03f */
[----:B------:R-:W-:-:S03]  /*1370*/  UIADD3 UR5, UR4, -UR5, URZ ;  /* 0x8000000504057290 */ /* 0x000fc6000fffe03f */
[----:B------:R-:W-:Y:S01]  /*1380*/  ULDC UR4, c[0x0][0x28c] ;  /* 0x0000a30000047ab9 */ /* 0x000fe20000000800 */
[----:B------:R-:W-:Y:S01]  /*1390*/  ULEA UR5, UR5, UR6, 0xd ;  /* 0x0000000605057291 */ /* 0x000fe2000f8e683f */
[----:B------:R-:W-:-:S03]  /*13a0*/  ISETP.LT.AND P0, PT, RZ, UR4, PT ;  /* 0x00000004ff007c0c */ /* 0x000fc6000bf01270 */
[----:B------:R-:W-:-:S04]  /*13b0*/  UIADD3 UR5, UR5, 0x180, URZ ;  /* 0x0000018005057890 */ /* 0x000fc8000fffe03f */
[----:B------:R-:W-:-:S04]  /*13c0*/  USHF.R.U32.HI UR5, URZ, 0x4, UR5 ;  /* 0x000000043f057899 */ /* 0x000fc80008011605 */
[----:B------:R-:W-:Y:S02]  /*13d0*/  ULOP3.LUT UR41, UR5, 0x3fff, URZ, 0xc0, !UPT ;  /* 0x00003fff05297892 */ /* 0x000fe4000f8ec03f */
[----:B01---5:R-:W-:Y:S10]  /*13e0*/  @P0 BRA `(.L_x_18) ;  /* 0x0000000000400947 */ /* 0x023ff40003800000 */
[----:B------:R-:W-:Y:S01]  /*13f0*/  MOV R0, 0x0 ;  /* 0x0000000000007802 */ /* 0x000fe20000000f00 */
[----:B------:R-:W-:Y:S01]  /*1400*/  ULDC.64 UR4, c[0x4][0x68] ;  /* 0x01001a0000047ab9 */ /* 0x000fe20000000a00 */
[----:B------:R-:W-:Y:S01]  /*1410*/  ULDC.64 UR6, c[0x4][0x8] ;  /* 0x0100020000067ab9 */ /* 0x000fe20000000a00 */
[----:B01----:R-:W-:Y:S01]  /*1420*/  IMAD.U32 R4, RZ, RZ, UR4 ;  /* 0x00000004ff047e24 */ /* 0x003fe2000f8e00ff */
[----:B------:R0:W1:Y:S01]  /*1430*/  LDC.64 R14, c[0x4][R0] ;  /* 0x01000000000e7b82 */ /* 0x0000620000000a00 */
[----:B------:R-:W-:Y:S01]  /*1440*/  IMAD.U32 R5, RZ, RZ, UR5 ;  /* 0x00000005ff057e24 */ /* 0x000fe2000f8e00ff */
[----:B------:R-:W-:Y:S01]  /*1450*/  ULDC.64 UR4, c[0x4][0x70] ;  /* 0x01001c0000047ab9 */ /* 0x000fe20000000a00 */
[----:B------:R-:W-:Y:S02]  /*1460*/  IMAD.U32 R10, RZ, RZ, UR6 ;  /* 0x00000006ff0a7e24 */ /* 0x000fe4000f8e00ff */
[----:B------:R-:W-:Y:S02]  /*1470*/  IMAD.U32 R6, RZ, RZ, UR4 ;  /* 0x00000004ff067e24 */ /* 0x000fe4000f8e00ff */
[----:B------:R-:W-:-:S02]  /*1480*/  IMAD.U32 R7, RZ, RZ, UR5 ;  /* 0x00000005ff077e24 */ /* 0x000fc4000f8e00ff */
[----:B------:R-:W-:Y:S02]  /*1490*/  IMAD.U32 R11, RZ, RZ, UR7 ;  /* 0x00000007ff0b7e24 */ /* 0x000fe4000f8e00ff */
[----:B------:R-:W-:Y:S02]  /*14a0*/  IMAD.MOV.U32 R8, RZ, RZ, 0x1e1 ;  /* 0x000001e1ff087424 */ /* 0x000fe400078e00ff */
[----:B------:R-:W-:Y:S02]  /*14b0*/  IMAD.MOV.U32 R12, RZ, RZ, 0x1 ;  /* 0x00000001ff0c7424 */ /* 0x000fe400078e00ff */
[----:B0-----:R-:W-:-:S07]  /*14c0*/  IMAD.MOV.U32 R13, RZ, RZ, RZ ;  /* 0x000000ffff0d7224 */ /* 0x001fce00078e00ff */
[----:B------:R-:W-:-:S07]  /*14d0*/  LEPC R20, `(.L_x_18) ;  /* 0x000000001014794e */ /* 0x000fce0000000000 */
[----:B-1---5:R-:W-:Y:S05]  /*14e0*/  CALL.ABS.NOINC R14 ;  /* 0x000000000e007343 */ /* 0x022fea0003c00000 */
.L_x_18:
[----:B------:R-:W-:-:S13]  /*14f0*/  ISETP.NE.AND P0, PT, R58, 0x3, PT ;  /* 0x000000033a00780c */ /* 0x000fda0003f05270 */
[----:B------:R-:W-:Y:S05]  /*1500*/  @!P0 BRA `(.L_x_19) ;  /* 0x0000000000048947 */ /* 0x000fea0003800000 */
[----:B------:R-:W-:Y:S01]  /*1510*/  BPT.TRAP 0x1 ;  /* 0x000000040000795c */ /* 0x000fe20000300000 */
.L_x_19:
[----:B------:R-:W2:Y:S01]  /*1520*/  S2UR UR5, SR_CgaCtaId ;  /* 0x00000000000579c3 */ /* 0x000ea20000008800 */
[----:B------:R-:W-:Y:S01]  /*1530*/  UMOV UR4, 0x400 ;  /* 0x0000040000047882 */ /* 0x000fe20000000000 */
[----:B------:R-:W-:Y:S02]  /*1540*/  IMAD.U32 R0, RZ, RZ, UR38 ;  /* 0x00000026ff007e24 */ /* 0x000fe4000f8e00ff */
[----:B------:R-:W-:-:S03]  /*1550*/  IMAD.U32 R3, RZ, RZ, UR39 ;  /* 0x00000027ff037e24 */ /* 0x000fc6000f8e00ff */
[----:B------:R-:W-:Y:S01]  /*1560*/  SHF.L.U32 R0, R0, 0x1f, RZ ;  /* 0x0000001f00007819 */ /* 0x000fe200000006ff */
[----:B--2---:R-:W-:-:S06]  /*1570*/  ULEA UR4, UR5, UR4, 0x18 ;  /* 0x0000000405047291 */ /* 0x004fcc000f8ec03f */
[----:B------:R-:W-:-:S04]  /*1580*/  IMAD.U32 R6, RZ, RZ, UR4 ;  /* 0x00000004ff067e24 */ /* 0x000fc8000f8e00ff */
[----:B------:R-:W-:-:S04]  /*1590*/  IMAD R3, R3, 0x8, R6 ;  /* 0x0000000803037824 */ /* 0x000fc800078e0206 */
[----:B------:R2:W3:Y:S01]  /*15a0*/  SYNCS.PHASECHK.TRANS64.TRYWAIT P1, [R3+URZ], R0 ;  /* 0x00000000030075a7 */ /* 0x0004e2000802017f */
[----:B------:R-:W-:Y:S05]  /*15b0*/  @!P0 BRA `(.L_x_20) ;  /* 0x0000000000048947 */ /* 0x000fea0003800000 */
[----:B------:R-:W-:Y:S01]  /*15c0*/  BPT.TRAP 0x1 ;  /* 0x000000040000795c */ /* 0x000fe20000300000 */
.L_x_20:
[----:B---3--:R-:W-:Y:S05]  /*15d0*/  @P1 BRA `(.L_x_21) ;  /* 0x0000000000081947 */ /* 0x008fea0003800000 */
[----:B------:R-:W3:Y:S02]  /*15e0*/  SYNCS.PHASECHK.TRANS64.TRYWAIT P1, [R3+URZ], R0 ;  /* 0x00000000030075a7 */ /* 0x000ee4000802017f */
[----:B---3--:R-:W-:Y:S05]  /*15f0*/  @!P1 BRA `(.L_x_22) ;  /* 0x0000004c00949947 */ /* 0x008fea0003800000 */
.L_x_21:
[----:B------:R-:W-:-:S04]  /*1600*/  UISETP.LT.AND UP0, UPT, UR40, 0x1, UPT ;  /* 0x000000012800788c */ /* 0x000fc8000bf01270 */
[----:B------:R-:W-:-:S06]  /*1610*/  USEL UR4, UR40, 0x1, UP0 ;  /* 0x0000000128047887 */ /* 0x000fcc0008000000 */
[----:B--23--:R-:W-:Y:S01]  /*1620*/  IMAD.U32 R0, RZ, RZ, UR4 ;  /* 0x00000004ff007e24 */ /* 0x00cfe2000f8e00ff */
[----:B------:R-:W-:Y:S05]  /*1630*/  WARPSYNC.ALL ;  /* 0x0000000000007948 */ /* 0x000fea0003800000 */
[----:B------:R-:W-:-:S04]  /*1640*/  IADD3 R0, -R0, UR40, RZ ;  /* 0x0000002800007c10 */ /* 0x000fc8000fffe1ff */
[----:B------:R-:W-:Y:S02]  /*1650*/  ISETP.GE.AND P1, PT, R0, 0x1, PT ;  /* 0x000000010000780c */ /* 0x000fe40003f26270 */
[----:B------:R-:W-:Y:S01]  /*1660*/  R2UR UR4, R6 ;  /* 0x00000000060472ca */ /* 0x000fe200000e0000 */
[----:B------:R-:W-:Y:S01]  /*1670*/  WARPGROUP.ARRIVE ;  /* 0x00000000000079c5 */ /* 0x000fe20000000000 */
[----:B------:R-:W-:Y:S01]  /*1680*/  UMOV UR9, 0x40000040 ;  /* 0x4000004000097882 */ /* 0x000fe20000000000 */
[----:B------:R-:W-:-:S10]  /*1690*/  UMOV UR11, 0x40000040 ;  /* 0x40000040000b7882 */ /* 0x000fd40000000000 */
[----:B------:R-:W-:-:S04]  /*16a0*/  UIADD3 UR4, UR4, 0x24180, URZ ;  /* 0x0002418004047890 */ /* 0x000fc8000fffe03f */
[----:B------:R-:W-:-:S04]  /*16b0*/  USHF.R.U32.HI UR4, URZ, 0x4, UR4 ;  /* 0x000000043f047899 */ /* 0x000fc80008011604 */
[----:B------:R-:W-:Y:S02]  /*16c0*/  ULOP3.LUT UR5, UR4, 0x3fff, URZ, 0xc0, !UPT ;  /* 0x00003fff04057892 */ /* 0x000fe4000f8ec03f */
[----:B------:R-:W-:Y:S02]  /*16d0*/  ULOP3.LUT UR4, UR41, 0x10000, URZ, 0xfc, !UPT ;  /* 0x0001000029047892 */ /* 0x000fe4000f8efc3f */
[----:B------:R-:W-:Y:S02]  /*16e0*/  ULOP3.LUT UR5, UR5, 0x10000, URZ, 0xfc, !UPT ;  /* 0x0001000005057892 */ /* 0x000fe4000f8efc3f */
[----:B------:R-:W-:Y:S02]  /*16f0*/  ULEA UR6, UR39, UR4, 0xa ;  /* 0x0000000427067291 */ /* 0x000fe4000f8e503f */
[----:B------:R-:W-:-:S05]  /*1700*/  ULEA UR7, UR39, UR5, 0x9 ;  /* 0x0000000527077291 */ /* 0x000fca000f8e483f */
[----:B------:R-:W-:Y:S02]  /*1710*/  UMOV UR8, UR6 ;  /* 0x0000000600087c82 */ /* 0x000fe40008000000 */
[----:B------:R-:W-:Y:S02]  /*1720*/  UMOV UR10, UR7 ;  /* 0x00000007000a7c82 */ /* 0x000fe40008000000 */
[----:B------:R-:W-:Y:S01]  /*1730*/  HGMMA.64x64x16.F32.BF16 R24, gdesc[UR8], RZ, !UPT, gsb0 ;  /* 0x00e00000081879f0 */ /* 0x000fe2000c0018ff */
[----:B------:R-:W-:Y:S02]  /*1740*/  UIADD3 UR8, UR6, 0x2, URZ ;  /* 0x0000000206087890 */ /* 0x000fe4000fffe03f */
[----:B------:R-:W-:Y:S01]  /*1750*/  UIADD3 UR10, UR7, 0x2, URZ ;  /* 0x00000002070a7890 */ /* 0x000fe2000fffe03f */
[----:B------:R-:W-:Y:S01]  /*1760*/  UMOV UR9, 0x40000040 ;  /* 0x4000004000097882 */ /* 0x000fe20000000000 */
[----:B------:R-:W-:Y:S01]  /*1770*/  UMOV UR11, 0x40000040 ;  /* 0x40000040000b7882 */ /* 0x000fe20000000000 */
[----:B------:R-:W-:-:S02]  /*1780*/  WARPGROUP.DEPBAR.LE gsb0, 0x0 ;  /* 0x00008000000079c5 */ /* 0x000fc40000010000 */
[----:B------:R-:W-:-:S06]  /*1790*/  WARPGROUP.ARRIVE ;  /* 0x00000000000079c5 */ /* 0x000fcc0000000000 */
[----:B------:R-:W-:Y:S01]  /*17a0*/  HGMMA.64x64x16.F32.BF16 R24, gdesc[UR8], R24, gsb0 ;  /* 0x00e00000081879f0 */ /* 0x000fe20008001818 */
[----:B------:R-:W-:Y:S02]  /*17b0*/  UIADD3 UR8, UR6, 0x4, URZ ;  /* 0x0000000406087890 */ /* 0x000fe4000fffe03f */
[----:B------:R-:W-:Y:S01]  /*17c0*/  UIADD3 UR10, UR7, 0x4, URZ ;  /* 0x00000004070a7890 */ /* 0x000fe2000fffe03f */
[----:B------:R-:W-:Y:S01]  /*17d0*/  UMOV UR9, 0x40000040 ;  /* 0x4000004000097882 */ /* 0x000fe20000000000 */
[----:B------:R-:W-:Y:S01]  /*17e0*/  UMOV UR11, 0x40000040 ;  /* 0x40000040000b7882 */ /* 0x000fe20000000000 */
[----:B------:R-:W-:Y:S02]  /*17f0*/  WARPGROUP.DEPBAR.LE gsb0, 0x0 ;  /* 0x00008000000079c5 */ /* 0x000fe40000010000 */
        /* <DEDUP_REMOVED lines=8> */
[----:B------:R-:W-:Y:S03]  /*1880*/  HGMMA.64x64x16.F32.BF16 R24, gdesc[UR8], R24, gsb0 ;  /* 0x00e00000081879f0 */ /* 0x000fe60008001818 */
[----:B------:R-:W-:Y:S02]  /*1890*/  WARPGROUP.DEPBAR.LE gsb0, 0x0 ;  /* 0x00008000000079c5 */ /* 0x000fe40000010000 */
[----:B------:R-:W-:Y:S05]  /*18a0*/  @!P1 BRA `(.L_x_23) ;  /* 0x0000000400249947 */ /* 0x000fea0003800000 */
[----:B------:R-:W-:Y:S02]  /*18b0*/  UIADD3 UR6, UR39, 0x1, URZ ;  /* 0x0000000127067890 */ /* 0x000fe4000fffe03f */
[----:B------:R-:W-:Y:S02]  /*18c0*/  IMAD.U32 R3, RZ, RZ, UR39 ;  /* 0x00000027ff037e24 */ /* 0x000fe4000f8e00ff */
[----:B------:R-:W-:-:S04]  /*18d0*/  UISETP.NE.AND UP0, UPT, UR6, 0x9, UPT ;  /* 0x000000090600788c */ /* 0x000fc8000bf05270 */
[----:B------:R-:W-:Y:S02]  /*18e0*/  USEL UR7, URZ, 0x1, UP0 ;  /* 0x000000013f077887 */ /* 0x000fe40008000000 */
[----:B------:R-:W-:Y:S02]  /*18f0*/  USEL UR6, UR6, URZ, UP0 ;  /* 0x0000003f06067287 */ /* 0x000fe40008000000 */
[----:B------:R-:W-:-:S06]  /*1900*/  ULOP3.LUT UR7, UR38, UR7, URZ, 0x3c, !UPT ;  /* 0x0000000726077292 */ /* 0x000fcc000f8e3c3f */
[----:B------:R-:W-:-:S07]  /*1910*/  IMAD.U32 R7, RZ, RZ, UR7 ;  /* 0x00000007ff077e24 */ /* 0x000fce000f8e00ff */
.L_x_30:
[----:B------:R-:W-:Y:S05]  /*1920*/  @!P0 BRA `(.L_x_24) ;  /* 0x0000000000048947 */ /* 0x000fea0003800000 */
[----:B------:R-:W-:Y:S01]  /*1930*/  BPT.TRAP 0x1 ;  /* 0x000000040000795c */ /* 0x000fe20000300000 */
.L_x_24:
[----:B------:R-:W2:Y:S01]  /*1940*/  S2UR UR8, SR_CgaCtaId ;  /* 0x00000000000879c3 */ /* 0x000ea20000008800 */
[----:B------:R-:W-:Y:S01]  /*1950*/  UMOV UR7, 0x400 ;  /* 0x0000040000077882 */ /* 0x000fe20000000000 */
[----:B01----:R-:W-:Y:S01]  /*1960*/  IMAD.U32 R5, RZ, RZ, UR6 ;  /* 0x00000006ff057e24 */ /* 0x003fe2000f8e00ff */
[----:B------:R-:W-:Y:S01]  /*1970*/  SHF.L.U32 R4, R7, 0x1f, RZ ;  /* 0x0000001f07047819 */ /* 0x000fe200000006ff */
[----:B--2---:R-:W-:-:S06]  /*1980*/  ULEA UR7, UR8, UR7, 0x18 ;  /* 0x0000000708077291 */ /* 0x004fcc000f8ec03f */
[----:B------:R-:W-:-:S04]  /*1990*/  IMAD.U32 R6, RZ, RZ, UR7 ;  /* 0x00000007ff067e24 */ /* 0x000fc8000f8e00ff */
[----:B------:R-:W-:-:S04]  /*19a0*/  IMAD R5, R5, 0x8, R6 ;  /* 0x0000000805057824 */ /* 0x000fc800078e0206 */
[----:B------:R0:W1:Y:S01]  /*19b0*/  SYNCS.PHASECHK.TRANS64.TRYWAIT P1, [R5+URZ], R4 ;  /* 0x00000004050075a7 */ /* 0x000062000802017f */
[----:B------:R-:W-:Y:S05]  /*19c0*/  @!P0 BRA `(.L_x_25) ;  /* 0x0000000000048947 */ /* 0x000fea0003800000 */
[----:B------:R-:W-:Y:S01]  /*19d0*/  BPT.TRAP 0x1 ;  /* 0x000000040000795c */ /* 0x000fe20000300000 */
.L_x_25:
[----:B-1----:R-:W-:Y:S05]  /*19e0*/  @P1 BRA `(.L_x_26) ;  /* 0x0000000000081947 */ /* 0x002fea0003800000 */
[----:B------:R-:W1:Y:S02]  /*19f0*/  SYNCS.PHASECHK.TRANS64.TRYWAIT P1, [R5+URZ], R4 ;  /* 0x00000004050075a7 */ /* 0x000e64000802017f */
[----:B-1----:R-:W-:Y:S05]  /*1a00*/  @!P1 BRA `(.L_x_27) ;  /* 0x0000004800a49947 */ /* 0x002fea0003800000 */
.L_x_26:
[----:B------:R-:W-:Y:S01]  /*1a10*/  ULEA UR7, UR6, UR4, 0xa ;  /* 0x0000000406077291 */ /* 0x000fe2000f8e503f */
[----:B------:R-:W-:Y:S01]  /*1a20*/  WARPGROUP.ARRIVE ;  /* 0x00000000000079c5 */ /* 0x000fe20000000000 */
[----:B------:R-:W-:Y:S01]  /*1a30*/  ULEA UR12, UR6, UR5, 0x9 ;  /* 0x00000005060c7291 */ /* 0x000fe2000f8e483f */
[----:B------:R-:W-:Y:S01]  /*1a40*/  UMOV UR9, 0x40000040 ;  /* 0x4000004000097882 */ /* 0x000fe20000000000 */
[----:B------:R-:W-:-:S03]  /*1a50*/  UMOV UR11, 0x40000040 ;  /* 0x40000040000b7882 */ /* 0x000fc60000000000 */
[----:B------:R-:W-:Y:S02]  /*1a60*/  UMOV UR8, UR7 ;  /* 0x0000000700087c82 */ /* 0x000fe40008000000 */
[----:B------:R-:W-:Y:S02]  /*1a70*/  UMOV UR10, UR12 ;  /* 0x0000000c000a7c82 */ /* 0x000fe40008000000 */
[----:B------:R-:W-:Y:S01]  /*1a80*/  HGMMA.64x64x16.F32.BF16 R24, gdesc[UR8], R24, gsb0 ;  /* 0x00e00000081879f0 */ /* 0x000fe20008001818 */
        /* <DEDUP_REMOVED lines=23> */
[----:B------:R-:W-:Y:S01]  /*1c00*/  BPT.TRAP 0x1 ;  /* 0x000000040000795c */ /* 0x000fe20000300000 */
.L_x_28:
[----:B------:R-:W-:-:S13]  /*1c10*/  ISETP.NE.AND P1, PT, R23, RZ, PT ;  /* 0x000000ff1700720c */ /* 0x000fda0003f25270 */
[----:B01----:R-:W-:-:S04]  /*1c20*/  @P1 IMAD R4, R3, 0x8, R6 ;  /* 0x0000000803041824 */ /* 0x003fc800078e0206 */
[----:B------:R-:W-:-:S05]  /*1c30*/  @P1 VIADD R5, R4, 0x48 ;  /* 0x0000004804051836 */ /* 0x000fca0000000000 */
[----:B------:R-:W-:-:S04]  /*1c40*/  @P1 PRMT R5, R22, 0x654, R5 ;  /* 0x0000065416051816 */ /* 0x000fc80000000005 */
[----:B------:R0:W-:Y:S01]  /*1c50*/  @P1 SYNCS.ARRIVE.TRANS64.RED.A1T0 RZ, [R5+URZ], RZ ;  /* 0x000000ff05ff19a7 */ /* 0x0001e2000810043f */
[----:B------:R-:W-:-:S13]  /*1c60*/  ISETP.GT.U32.AND P1, PT, R19, 0x1, PT ;  /* 0x000000011300780c */ /* 0x000fda0003f24070 */
[----:B0-----:R-:W-:Y:S05]  /*1c70*/  @P1 BRA `(.L_x_29) ;  /* 0x0000000000041947 */ /* 0x001fea0003800000 */
[----:B------:R-:W-:Y:S01]  /*1c80*/  BPT.TRAP 0x1 ;  /* 0x000000040000795c */ /* 0x000fe20000300000 */
.L_x_29:
[----:B------:R-:W-:Y:S01]  /*1c90*/  UIADD3 UR6, UR6, 0x1, URZ ;  /* 0x0000000106067890 */ /* 0x000fe2000fffe03f */
[C---:B------:R-:W-:Y:S01]  /*1ca0*/  ISETP.GT.AND P2, PT, R0.reuse, 0x1, PT ;  /* 0x000000010000780c */ /* 0x040fe20003f44270 */
[----:B------:R-:W-:Y:S02]  /*1cb0*/  VIADD R3, R3, 0x1 ;  /* 0x0000000103037836 */ /* 0x000fe40000000000 */
[----:B------:R-:W-:Y:S01]  /*1cc0*/  UISETP.NE.AND UP0, UPT, UR6, 0x9, UPT ;  /* 0x000000090600788c */ /* 0x000fe2000bf05270 */
[----:B------:R-:W-:Y:S02]  /*1cd0*/  VIADD R0, R0, 0xffffffff ;  /* 0xffffffff00007836 */ /* 0x000fe40000000000 */
[C---:B------:R-:W-:Y:S01]  /*1ce0*/  ISETP.NE.AND P1, PT, R3.reuse, 0x9, PT ;  /* 0x000000090300780c */ /* 0x040fe20003f25270 */
[----:B------:R-:W-:Y:S02]  /*1cf0*/  USEL UR7, URZ, 0x1, UP0 ;  /* 0x000000013f077887 */ /* 0x000fe40008000000 */
[----:B------:R-:W-:Y:S01]  /*1d00*/  USEL UR6, UR6, URZ, UP0 ;  /* 0x0000003f06067287 */ /* 0x000fe20008000000 */
[----:B------:R-:W-:-:S03]  /*1d10*/  SEL R3, R3, RZ, P1 ;  /* 0x000000ff03037207 */ /* 0x000fc60000800000 */
[----:B------:R-:W-:Y:S01]  /*1d20*/  LOP3.LUT R7, R7, UR7, RZ, 0x3c, !PT ;  /* 0x0000000707077c12 */ /* 0x000fe2000f8e3cff */
[----:B------:R-:W-:Y:S07]  /*1d30*/  @P2 BRA `(.L_x_30) ;  /* 0xfffffff800f82947 */ /* 0x000fee000383ffff */
.L_x_23:
[----:B------:R-:W2:Y:S02]  /*1d40*/  LDC R0, c[0x0][0x28c] ;  /* 0x0000a300ff007b82 */ /* 0x000ea40000000800 */
[----:B--2---:R-:W-:-:S13]  /*1d50*/  ISETP.GE.AND P1, PT, R0, 0x1, PT ;  /* 0x000000010000780c */ /* 0x004fda0003f26270 */
[----:B------:R-:W-:Y:S05]  /*1d60*/  @!P1 BRA `(.L_x_31) ;  /* 0x0000000000509947 */ /* 0x000fea0003800000 */
[----:B------:R-:W-:Y:S05]  /*1d70*/  @!P0 BRA `(.L_x_32) ;  /* 0x0000000000048947 */ /* 0x000fea0003800000 */
[----:B------:R-:W-:Y:S01]  /*1d80*/  BPT.TRAP 0x1 ;  /* 0x000000040000795c */ /* 0x000fe20000300000 */
.L_x_32:
[----:B------:R-:W-:Y:S01]  /*1d90*/  ISETP.NE.AND P0, PT, R23, RZ, PT ;  /* 0x000000ff1700720c */ /* 0x000fe20003f05270 */
[----:B------:R-:W-:Y:S01]  /*1da0*/  BSSY B0, `(.L_x_33) ;  /* 0x000000e000007945 */ /* 0x000fe20003800000 */
[----:B------:R-:W-:-:S11]  /*1db0*/  ISETP.GT.U32.AND P1, PT, R19, 0x1, PT ;  /* 0x000000011300780c */ /* 0x000fd60003f24070 */
[----:B------:R-:W-:Y:S05]  /*1dc0*/  @!P0 BRA `(.L_x_34) ;  /* 0x00000000002c8947 */ /* 0x000fea0003800000 */
[----:B------:R-:W-:-:S04]  /*1dd0*/  UISETP.LT.AND UP0, UPT, UR40, 0x1, UPT ;  /* 0x000000012800788c */ /* 0x000fc8000bf01270 */
[----:B------:R-:W-:-:S04]  /*1de0*/  USEL UR6, UR40, 0x1, UP0 ;  /* 0x0000000128067887 */ /* 0x000fc80008000000 */
[----:B------:R-:W-:-:S04]  /*1df0*/  UIADD3 UR6, UR39, UR40, -UR6 ;  /* 0x0000002827067290 */ /* 0x000fc8000fffe806 */
[----:B------:R-:W-:-:S04]  /*1e00*/  UIMAD.WIDE.U32 UR4, UR6, 0x38e38e39, URZ ;  /* 0x38e38e39060478a5 */ /* 0x000fc8000f8e003f */
[----:B------:R-:W-:-:S04]  /*1e10*/  USHF.R.U32.HI UR4, URZ, 0x1, UR5 ;  /* 0x000000013f047899 */ /* 0x000fc80008011605 */
[----:B------:R-:W-:-:S06]  /*1e20*/  UIMAD UR6, UR4, -0x9, UR6 ;  /* 0xfffffff7040678a4 */ /* 0x000fcc000f8e0206 */
[----:B------:R-:W-:-:S04]  /*1e30*/  IMAD.U32 R3, RZ, RZ, UR6 ;  /* 0x00000006ff037e24 */ /* 0x000fc8000f8e00ff */
[----:B------:R-:W-:-:S04]  /*1e40*/  IMAD R0, R3, 0x8, R6 ;  /* 0x0000000803007824 */ /* 0x000fc800078e0206 */
[----:B------:R-:W-:-:S05]  /*1e50*/  VIADD R3, R0, 0x48 ;  /* 0x0000004800037836 */ /* 0x000fca0000000000 */
[----:B------:R-:W-:-:S04]  /*1e60*/  PRMT R3, R22, 0x654, R3 ;  /* 0x0000065416037816 */ /* 0x000fc80000000003 */
[----:B------:R2:W-:Y:S03]  /*1e70*/  SYNCS.ARRIVE.TRANS64.RED.A1T0 RZ, [R3+URZ], RZ ;  /* 0x000000ff03ff79a7 */ /* 0x0005e6000810043f */
.L_x_34:
[----:B------:R-:W-:Y:S05]  /*1e80*/  BSYNC B0 ;  /* 0x0000000000007941 */ /* 0x000fea0003800000 */
.L_x_33:
[----:B------:R-:W-:Y:S05]  /*1e90*/  @P1 BRA `(.L_x_31) ;  /* 0x0000000000041947 */ /* 0x000fea0003800000 */
[----:B------:R-:W-:Y:S01]  /*1ea0*/  BPT.TRAP 0x1 ;  /* 0x000000040000795c */ /* 0x000fe20000300000 */
.L_x_31:
[----:B------:R-:W3:Y:S01]  /*1eb0*/  LDC R6, c[0x0][0x288] ;  /* 0x0000a200ff067b82 */ /* 0x000ee20000000800 */
[--C-:B------:R-:W-:Y:S01]  /*1ec0*/  SHF.R.U32.HI R0, RZ, 0x2, R18.reuse ;  /* 0x00000002ff007819 */ /* 0x100fe20000011612 */
[----:B------:R-:W-:Y:S01]  /*1ed0*/  IMAD.SHL.U32 R61, R61, 0x40, RZ ;  /* 0x000000403d3d7824 */ /* 0x000fe200078e00ff */
[----:B01----:R-:W-:Y:S01]  /*1ee0*/  SHF.R.U32.HI R5, RZ, 0x7, R18 ;  /* 0x00000007ff057819 */ /* 0x003fe20000011612 */
[----:B------:R-:W-:Y:S01]  /*1ef0*/  UIADD3 UR39, UR40, UR39, URZ ;  /* 0x0000002728277290 */ /* 0x000fe2000fffe03f */
[----:B--2---:R-:W-:Y:S01]  /*1f00*/  LOP3.LUT R3, R0, 0x7, RZ, 0xc0, !PT ;  /* 0x0000000700037812 */ /* 0x004fe200078ec0ff */
[C---:B------:R-:W-:Y:S01]  /*1f10*/  IMAD.SHL.U32 R10, R18.reuse, 0x2, RZ ;  /* 0x00000002120a7824 */ /* 0x040fe200078e00ff */
[----:B------:R-:W-:Y:S01]  /*1f20*/  LOP3.LUT R0, R5, 0x1, RZ, 0xc0, !PT ;  /* 0x0000000105007812 */ /* 0x000fe200078ec0ff */
[----:B------:R-:W-:Y:S01]  /*1f30*/  UISETP.GT.U32.AND UP0, UPT, UR39, 0x8, UPT ;  /* 0x000000082700788c */ /* 0x000fe2000bf04070 */
[C---:B------:R-:W-:Y:S01]  /*1f40*/  LOP3.LUT R5, R18.reuse, 0x3, RZ, 0xc0, !PT ;  /* 0x0000000312057812 */ /* 0x040fe200078ec0ff */
[----:B------:R-:W-:Y:S01]  /*1f50*/  ULDC UR7, c[0x0][0x284] ;  /* 0x0000a10000077ab9 */ /* 0x000fe20000000800 */
[----:B------:R-:W-:Y:S01]  /*1f60*/  LOP3.LUT R4, R18, 0x60, RZ, 0xc0, !PT ;  /* 0x0000006012047812 */ /* 0x000fe200078ec0ff */
[----:B------:R-:W-:Y:S01]  /*1f70*/  IMAD.SHL.U32 R8, R0, 0x40, RZ ;  /* 0x0000004000087824 */ /* 0x000fe200078e00ff */
[----:B------:R-:W-:Y:S01]  /*1f80*/  UISETP.LT.U32.AND UP0, UPT, UR40, 0x9, UP0 ;  /* 0x000000092800788c */ /* 0x000fe20008701070 */
[----:B------:R-:W-:Y:S01]  /*1f90*/  SHF.R.S32.HI R15, RZ, 0x1f, R59 ;  /* 0x0000001fff0f7819 */ /* 0x000fe2000001143b */
[----:B------:R-:W-:Y:S01]  /*1fa0*/  UISETP.GE.U32.AND UP1, UPT, UR40, 0x9, UPT ;  /* 0x000000092800788c */ /* 0x000fe2000bf26070 */
[----:B------:R-:W-:Y:S01]  /*1fb0*/  SHF.R.U32.HI R4, RZ, 0x1, R4 ;  /* 0x00000001ff047819 */ /* 0x000fe20000011604 */
[----:B------:R-:W-:Y:S01]  /*1fc0*/  ULDC.64 UR8, c[0x0][0x5d0] ;  /* 0x0001740000087ab9 */ /* 0x000fe20000000a00 */
[C---:B------:R-:W-:Y:S01]  /*1fd0*/  LOP3.LUT R10, R61.reuse, 0x6, R10, 0xf8, !PT ;  /* 0x000000063d0a7812 */ /* 0x040fe200078ef80a */
[----:B------:R-:W-:Y:S01]  /*1fe0*/  UIMAD.WIDE.U32 UR4, UR39, 0x38e38e39, URZ ;  /* 0x38e38e39270478a5 */ /* 0x000fe2000f8e003f */
[--C-:B------:R-:W-:Y:S01]  /*1ff0*/  IADD3 R7, RZ, -R4, -R3.reuse ;  /* 0x80000004ff077210 */ /* 0x100fe20007ffe803 */
[----:B------:R-:W-:Y:S01]  /*2000*/  USEL UR6, URZ, 0x1, !UP0 ;  /* 0x000000013f067887 */ /* 0x000fe2000c000000 */
[----:B------:R-:W-:Y:S01]  /*2010*/  LOP3.LUT R3, R8, 0x40, R3, 0xe2, !PT ;  /* 0x0000004008037812 */ /* 0x000fe200078ee203 */
[C---:B------:R-:W-:Y:S01]  /*2020*/  IMAD.WIDE R8, R60.reuse, 0x80, RZ ;  /* 0x000000803c087825 */ /* 0x040fe200078e02ff */
[----:B---3--:R-:W-:Y:S01]  /*2030*/  ISETP.GE.AND P0, PT, R61, R6, PT ;  /* 0x000000063d00720c */ /* 0x008fe20003f06270 */
[----:B------:R-:W-:Y:S01]  /*2040*/  USHF.R.U32.HI UR4, URZ, 0x1, UR5 ;  /* 0x000000013f047899 */ /* 0x000fe20008011605 */
[----:B------:R-:W-:Y:S01]  /*2050*/  SHF.R.S32.HI R11, RZ, 0x1f, R10 ;  /* 0x0000001fff0b7819 */ /* 0x000fe2000001140a */
[----:B------:R-:W-:Y:S01]  /*2060*/  IMAD R12, R5, -0x2, R6 ;  /* 0xfffffffe050c7824 */ /* 0x000fe200078e0206 */
[----:B------:R-:W-:Y:S01]  /*2070*/  ULOP3.LUT UR38, UR38, UR6, URZ, 0x3c, !UPT ;  /* 0x0000000626267292 */ /* 0x000fe2000f8e3c3f */
[----:B------:R-:W-:Y:S01]  /*2080*/  IMAD.SHL.U32 R5, R60, 0x80, RZ ;  /* 0x000000803c057824 */ /* 0x000fe200078e00ff */
[----:B------:R-:W-:Y:S01]  /*2090*/  LOP3.LUT R73, R8, R3, R4, 0xfe, !PT ;  /* 0x0000000308497212 */ /* 0x000fe200078efe04 */
[----:B------:R-:W-:Y:S01]  /*20a0*/  IMAD R6, R15, UR8, RZ ;  /* 0x000000080f067c24 */ /* 0x000fe2000f8e02ff */
[----:B------:R-:W-:Y:S01]  /*20b0*/  UIMAD UR39, UR4, -0x9, UR39 ;  /* 0xfffffff7042778a4 */ /* 0x000fe2000f8e0227 */
[----:B------:R-:W-:Y:S01]  /*20c0*/  IMAD R0, R0, -0x40, R7 ;  /* 0xffffffc000007824 */ /* 0x000fe200078e0207 */
[----:B------:R-:W-:Y:S01]  /*20d0*/  ISETP.GE.OR P0, PT, R5, UR7, P0 ;  /* 0x0000000705007c0c */ /* 0x000fe20008706670 */
[C---:B------:R-:W-:Y:S01]  /*20e0*/  IMAD R13, R59.reuse, UR9, R6 ;  /* 0x000000093b0d7c24 */ /* 0x040fe2000f8e0206 */
[----:B------:R-:W-:Y:S01]  /*20f0*/  @UP1 ULOP3.LUT UR38, UR38, 0x1, UR4, 0x78, !UPT ;  /* 0x0000000126261892 */ /* 0x000fe2000f8e7804 */
[----:B------:R-:W-:Y:S01]  /*2100*/  IMAD.WIDE.U32 R6, R59, UR8, R10 ;  /* 0x000000083b067c25 */ /* 0x000fe2000f8e000a */
[----:B------:R-:W-:-:S03]  /*2110*/  IADD3 R3, -R5, UR7, R0 ;  /* 0x0000000705037c10 */ /* 0x000fc6000fffe100 */
[----:B------:R-:W-:Y:S02]  /*2120*/  IMAD.IADD R7, R7, 0x1, R13 ;  /* 0x0000000107077824 */ /* 0x000fe400078e020d */
[----:B------:R-:W-:Y:S02]  /*2130*/  IMAD.IADD R4, R12, 0x1, -R61 ;  /* 0x000000010c047824 */ /* 0x000fe400078e0a3d */
[----:B------:R-:W-:Y:S02]  /*2140*/  IMAD.MOV.U32 R0, RZ, RZ, -0x1 ;  /* 0xffffffffff007424 */ /* 0x000fe400078e00ff */
[----:B------:R-:W-:Y:S05]  /*2150*/  @P0 BRA `(.L_x_35) ;  /* 0x0000002000a40947 */ /* 0x000fea0003800000 */
[----:B------:R-:W0:Y:S01]  /*2160*/  LDC.64 R66, c[0x0][0x5c8] ;  /* 0x00017200ff427b82 */ /* 0x000e220000000a00 */
[----:B-----5:R-:W-:Y:S01]  /*2170*/  FSETP.NEU.AND P0, PT, R57, RZ, PT ;  /* 0x000000ff3900720b */ /* 0x020fe20003f0d000 */
[----:B------:R-:W-:Y:S01]  /*2180*/  BSSY B0, `(.L_x_35) ;  /* 0x0000226000007945 */ /* 0x000fe20003800000 */
[----:B------:R-:W-:-:S04]  /*2190*/  ISETP.GT.AND P2, PT, R4, RZ, PT ;  /* 0x000000ff0400720c */ /* 0x000fc80003f44270 */
[----:B------:R-:W-:Y:S01]  /*21a0*/  ISETP.GT.AND P1, PT, R3, RZ, P2 ;  /* 0x000000ff0300720c */ /* 0x000fe20001724270 */
[-C--:B0-----:R-:W-:Y:S02]  /*21b0*/  IMAD R12, R9, R66.reuse, RZ ;  /* 0x00000042090c7224 */ /* 0x081fe400078e02ff */
[----:B------:R-:W-:-:S04]  /*21c0*/  IMAD.WIDE.U32 R60, R73, R66, R6 ;  /* 0x00000042493c7225 */ /* 0x000fc800078e0006 */
[----:B------:R-:W-:-:S04]  /*21d0*/  IMAD R5, R73, R67, R12 ;  /* 0x0000004349057224 */ /* 0x000fc800078e020c */
[----:B------:R-:W-:Y:S01]  /*21e0*/  IMAD.IADD R75, R61, 0x1, R5 ;  /* 0x000000013d4b7824 */ /* 0x000fe200078e0205 */
[----:B------:R-:W-:Y:S06]  /*21f0*/  @!P0 BRA `(.L_x_36) ;  /* 0x0000001400e88947 */ /* 0x000fec0003800000 */
[----:B------:R-:W0:Y:S01]  /*2200*/  LDC.64 R64, c[0x0][0x5b8] ;  /* 0x00016e00ff407b82 */ /* 0x000e220000000a00 */
[----:B------:R-:W-:-:S07]  /*2210*/  ULDC.64 UR4, c[0x0][0x5c0] ;  /* 0x0001700000047ab9 */ /* 0x000fce0000000a00 */
[----:B------:R-:W1:Y:S08]  /*2220*/  LDC.64 R68, c[0x0][0x5b0] ;  /* 0x00016c00ff447b82 */ /* 0x000e700000000a00 */
[----:B------:R-:W2:Y:S01]  /*2230*/  LDC.64 R70, c[0x0][0x5a8] ;  /* 0x00016a00ff467b82 */ /* 0x000ea20000000a00 */
[-C--:B0-----:R-:W-:Y:S02]  /*2240*/  IMAD R6, R15, R64.reuse, RZ ;  /* 0x000000400f067224 */ /* 0x081fe400078e02ff */
[----:B------:R-:W-:-:S04]  /*2250*/  IMAD.WIDE.U32 R62, R59, R64, R10 ;  /* 0x000000403b3e7225 */ /* 0x000fc800078e000a */
[----:B------:R-:W-:Y:S02]  /*2260*/  IMAD R61, R59, R65, R6 ;  /* 0x000000413b3d7224 */ /* 0x000fe400078e0206 */
[-C--:B-1----:R-:W-:Y:S02]  /*2270*/  IMAD R8, R9, R68.reuse, RZ ;  /* 0x0000004409087224 */ /* 0x082fe400078e02ff */
[----:B------:R-:W-:Y:S02]  /*2280*/  IMAD.IADD R13, R63, 0x1, R61 ;  /* 0x000000013f0d7824 */ /* 0x000fe400078e023d */
[----:B------:R-:W-:Y:S02]  /*2290*/  IMAD.MOV.U32 R12, RZ, RZ, R62 ;  /* 0x000000ffff0c7224 */ /* 0x000fe400078e003e */
[C---:B------:R-:W-:Y:S02]  /*22a0*/  IMAD R65, R73.reuse, R69, R8 ;  /* 0x0000004549417224 */ /* 0x040fe400078e0208 */
[----:B------:R-:W-:-:S04]  /*22b0*/  IMAD.WIDE.U32 R6, R73, R68, R12 ;  /* 0x0000004449067225 */ /* 0x000fc800078e000c */
[----:B------:R-:W-:Y:S01]  /*22c0*/  IMAD.IADD R5, R7, 0x1, R65 ;  /* 0x0000000107057824 */ /* 0x000fe200078e0241 */
[----:B--2---:R-:W-:-:S04]  /*22d0*/  LEA R14, P0, R6, R70, 0x1 ;  /* 0x00000046060e7211 */ /* 0x004fc800078008ff */
[----:B------:R-:W-:-:S05]  /*22e0*/  LEA.HI.X R15, R6, R71, R5, 0x1, P0 ;  /* 0x00000047060f7211 */ /* 0x000fca00000f0c05 */
[----:B------:R0:W2:Y:S01]  /*22f0*/  @P1 LDG.E.LTC128B.U16 R5, desc[UR36][R14.64] ;  /* 0x000000240e051981 */ /* 0x0000a2000c1e1520 */
[----:B------:R-:W-:Y:S01]  /*2300*/  IMAD.WIDE.U32 R6, R73, R68, R10 ;  /* 0x0000004449067225 */ /* 0x000fe200078e000a */
[----:B------:R-:W-:Y:S03]  /*2310*/  BSSY B1, `(.L_x_37) ;  /* 0x0000013000017945 */ /* 0x000fe60003800000 */
[----:B------:R-:W-:Y:S02]  /*2320*/  IMAD.IADD R7, R65, 0x1, R7 ;  /* 0x0000000141077824 */ /* 0x000fe400078e0207 */
[----:B------:R-:W-:Y:S01]  /*2330*/  IMAD.WIDE.U32 R20, R59, R64, R6 ;  /* 0x000000403b147225 */ /* 0x000fe200078e0006 */
[----:B0-----:R-:W-:-:S03]  /*2340*/  SHF.L.U64.HI R15, R68, 0x3, R69 ;  /* 0x00000003440f7819 */ /* 0x001fc60000010245 */
[----:B------:R-:W-:Y:S01]  /*2350*/  IMAD.IADD R7, R61, 0x1, R21 ;  /* 0x000000013d077824 */ /* 0x000fe200078e0215 */
[----:B------:R-:W-:Y:S01]  /*2360*/  LEA R6, P4, R20, R70, 0x1 ;  /* 0x0000004614067211 */ /* 0x000fe200078808ff */
[----:B------:R-:W-:-:S03]  /*2370*/  IMAD.SHL.U32 R14, R68, 0x8, RZ ;  /* 0x00000008440e7824 */ /* 0x000fc600078e00ff */
[----:B------:R-:W-:Y:S01]  /*2380*/  LEA.HI.X R7, R20, R71, R7, 0x1, P4 ;  /* 0x0000004714077211 */ /* 0x000fe200020f0c07 */
[----:B--2---:R-:W-:-:S04]  /*2390*/  IMAD.U32 R8, R5, 0x10000, RZ ;  /* 0x0001000005087824 */ /* 0x004fc800078e00ff */
[----:B------:R-:W-:Y:S01]  /*23a0*/  FMUL R9, R8, R57 ;  /* 0x0000003908097220 */ /* 0x000fe20000400000 */
[----:B------:R-:W-:-:S03]  /*23b0*/  LEA R8, P0, R60, UR4, 0x1 ;  /* 0x000000043c087c11 */ /* 0x000fc6000f8008ff */
[----:B------:R-:W-:Y:S01]  /*23c0*/  FFMA R24, R24, R56, R9 ;  /* 0x0000003818187223 */ /* 0x000fe20000000009 */
[----:B------:R-:W-:Y:S02]  /*23d0*/  LEA.HI.X R9, R60, UR5, R75, 0x1, P0 ;  /* 0x000000053c097c11 */ /* 0x000fe400080f0c4b */
[----:B------:R-:W-:Y:S02]  /*23e0*/  ISETP.GT.AND P0, PT, R4, 0x1, PT ;  /* 0x000000010400780c */ /* 0x000fe40003f04270 */
[----:B------:R-:W-:Y:S02]  /*23f0*/  F2FP.BF16.F32.PACK_AB R24, RZ, R24 ;  /* 0x00000018ff18723e */ /* 0x000fe400000010ff */
[----:B------:R-:W-:-:S03]  /*2400*/  ISETP.GT.AND P3, PT, R3, RZ, P0 ;  /* 0x000000ff0300720c */ /* 0x000fc60000764270 */
[----:B------:R0:W-:Y:S10]  /*2410*/  @P1 STG.E.U16 desc[UR36][R8.64], R24 ;  /* 0x0000001808001986 */ /* 0x0001f4000c101524 */
[----:B------:R-:W-:Y:S05]  /*2420*/  @!P3 BRA `(.L_x_38) ;  /* 0x000000000004b947 */ /* 0x000fea0003800000 */
[----:B------:R1:W5:Y:S02]  /*2430*/  LDG.E.LTC128B.U16 R5, desc[UR36][R6.64+0x2] ;  /* 0x0000022406057981 */ /* 0x000364000c1e1520 */
.L_x_38:
[----:B------:R-:W-:Y:S05]  /*2440*/  BSYNC B1 ;  /* 0x0000000000017941 */ /* 0x000fea0003800000 */
.L_x_37:
[----:B-----5:R-:W-:Y:S01]  /*2450*/  IMAD.U32 R12, R5, 0x10000, RZ ;  /* 0x00010000050c7824 */ /* 0x020fe200078e00ff */
[----:B------:R-:W-:Y:S01]  /*2460*/  ISETP.GT.AND P2, PT, R3, 0x8, P2 ;  /* 0x000000080300780c */ /* 0x000fe20001744270 */
[----:B------:R-:W-:Y:S01]  /*2470*/  IMAD.WIDE.U32 R20, R73, R68, R14 ;  /* 0x0000004449147225 */ /* 0x000fe200078e000e */
[----:B0-----:R-:W-:-:S03]  /*2480*/  PRMT R24, R5, 0x7610, R24 ;  /* 0x0000761005187816 */ /* 0x001fc60000000018 */
[----:B------:R-:W-:Y:S01]  /*2490*/  FMUL R12, R12, R57 ;  /* 0x000000390c0c7220 */ /* 0x000fe20000400000 */
[----:B------:R-:W-:Y:S01]  /*24a0*/  IMAD.IADD R65, R65, 0x1, R21 ;  /* 0x0000000141417824 */ /* 0x000fe200078e0215 */
[----:B------:R-:W-:Y:S02]  /*24b0*/  IADD3 R62, P1, R62, R20, RZ ;  /* 0x000000143e3e7210 */ /* 0x000fe40007f3e0ff */
[----:B------:R-:W-:-:S03]  /*24c0*/  FFMA R12, R25, R56, R12 ;  /* 0x00000038190c7223 */ /* 0x000fc6000000000c */
[----:B------:R-:W-:Y:S02]  /*24d0*/  IMAD.X R13, R65, 0x1, R13, P1 ;  /* 0x00000001410d7824 */ /* 0x000fe400008e060d */
[----:B------:R-:W-:Y:S02]  /*24e0*/  F2FP.BF16.F32.PACK_AB R12, RZ, R12 ;  /* 0x0000000cff0c723e */ /* 0x000fe400000010ff */
[----:B------:R-:W-:Y:S02]  /*24f0*/  LEA R14, P1, R62, R70, 0x1 ;  /* 0x000000463e0e7211 */ /* 0x000fe400078208ff */
[----:B------:R-:W-:Y:S02]  /*2500*/  PRMT R21, R12, 0x7610, R21 ;  /* 0x000076100c157816 */ /* 0x000fe40000000015 */
[----:B------:R-:W-:-:S03]  /*2510*/  LEA.HI.X R15, R62, R71, R13, 0x1, P1 ;  /* 0x000000473e0f7211 */ /* 0x000fc600008f0c0d */
[----:B------:R0:W-:Y:S04]  /*2520*/  @P3 STG.E.U16 desc[UR36][R8.64+0x2], R21 ;  /* 0x0000021508003986 */ /* 0x0001e8000c101524 */
[----:B------:R-:W2:Y:S01]  /*2530*/  @P2 LDG.E.LTC128B.U16 R24, desc[UR36][R14.64] ;  /* 0x000000240e182981 */ /* 0x000ea2000c1e1520 */
[----:B------:R-:W-:Y:S01]  /*2540*/  IADD3 R20, P1, R10, R20, RZ ;  /* 0x000000140a147210 */ /* 0x000fe20007f3e0ff */
[----:B------:R-:W-:Y:S01]  /*2550*/  BSSY B1, `(.L_x_39) ;  /* 0x0000011000017945 */ /* 0x000fe20003800000 */
[C---:B------:R-:W-:Y:S02]  /*2560*/  SHF.L.U64.HI R13, R66.reuse, 0x4, R67 ;  /* 0x00000004420d7819 */ /* 0x040fe40000010243 */
[----:B------:R-:W-:Y:S01]  /*2570*/  ISETP.GT.AND P0, PT, R3, 0x8, P0 ;  /* 0x000000080300780c */ /* 0x000fe20000704270 */
[----:B0-----:R-:W-:Y:S01]  /*2580*/  IMAD.X R21, R11, 0x1, R65, P1 ;  /* 0x000000010b157824 */ /* 0x001fe200008e0641 */
[----:B------:R-:W-:Y:S01]  /*2590*/  LEA R12, P1, R66, R8, 0x4 ;  /* 0x00000008420c7211 */ /* 0x000fe200078220ff */
[----:B------:R-:W-:-:S04]  /*25a0*/  IMAD.WIDE.U32 R20, R59, R64, R20 ;  /* 0x000000403b147225 */ /* 0x000fc800078e0014 */
[----:B------:R-:W-:Y:S02]  /*25b0*/  IMAD.X R13, R13, 0x1, R9, P1 ;  /* 0x000000010d0d7824 */ /* 0x000fe400008e0609 */
[----:B------:R-:W-:Y:S02]  /*25c0*/  IMAD.IADD R11, R61, 0x1, R21 ;  /* 0x000000013d0b7824 */ /* 0x000fe400078e0215 */
[----:B--2---:R-:W-:-:S04]  /*25d0*/  IMAD.U32 R10, R24, 0x10000, RZ ;  /* 0x00010000180a7824 */ /* 0x004fc800078e00ff */
[----:B------:R-:W-:Y:S01]  /*25e0*/  FMUL R5, R10, R57 ;  /* 0x000000390a057220 */ /* 0x000fe20000400000 */
[----:B------:R-:W-:-:S03]  /*25f0*/  LEA R10, P3, R20, R70, 0x1 ;  /* 0x00000046140a7211 */ /* 0x000fc600078608ff */
[----:B------:R-:W-:Y:S01]  /*2600*/  FFMA R5, R26, R56, R5 ;  /* 0x000000381a057223 */ /* 0x000fe20000000005 */
[----:B------:R-:W-:-:S04]  /*2610*/  LEA.HI.X R11, R20, R71, R11, 0x1, P3 ;  /* 0x00000047140b7211 */ /* 0x000fc800018f0c0b */
[----:B------:R-:W-:-:S05]  /*2620*/  F2FP.BF16.F32.PACK_AB R5, RZ, R5 ;  /* 0x00000005ff05723e */ /* 0x000fca00000010ff */
[----:B------:R0:W-:Y:S01]  /*2630*/  @P2 STG.E.U16 desc[UR36][R12.64], R5 ;  /* 0x000000050c002986 */ /* 0x0001e2000c101524 */
[----:B------:R-:W-:Y:S05]  /*2640*/  @!P0 BRA `(.L_x_40) ;  /* 0x0000000000048947 */ /* 0x000fea0003800000 */
[----:B------:R2:W5:Y:S02]  /*2650*/  LDG.E.LTC128B.U16 R24, desc[UR36][R10.64+0x2] ;  /* 0x000002240a187981 */ /* 0x000564000c1e1520 */
.L_x_40:
[----:B------:R-:W-:Y:S05]  /*2660*/  BSYNC B1 ;  /* 0x0000000000017941 */ /* 0x000fea0003800000 */
.L_x_39:
[----:B-----5:R-:W-:Y:S01]  /*2670*/  IMAD.U32 R14, R24, 0x10000, RZ ;  /* 0x00010000180e7824 */ /* 0x020fe200078e00ff */
[----:B------:R-:W-:Y:S01]  /*2680*/  ISETP.GT.AND P1, PT, R4, 0x8, PT ;  /* 0x000000080400780c */ /* 0x000fe20003f24270 */
[----:B------:R-:W-:Y:S02]  /*2690*/  BSSY B1, `(.L_x_41) ;  /* 0x0000008000017945 */ /* 0x000fe40003800000 */
[----:B------:R-:W-:Y:S01]  /*26a0*/  FMUL R14, R14, R57 ;  /* 0x000000390e0e7220 */ /* 0x000fe20000400000 */
[----:B------:R-:W-:-:S03]  /*26b0*/  ISETP.GT.AND P2, PT, R3, RZ, P1 ;  /* 0x000000ff0300720c */ /* 0x000fc60000f44270 */
[----:B------:R-:W-:-:S05]  /*26c0*/  FFMA R14, R27, R56, R14 ;  /* 0x000000381b0e7223 */ /* 0x000fca000000000e */
[----:B------:R-:W-:-:S05]  /*26d0*/  F2FP.BF16.F32.PACK_AB R14, RZ, R14 ;  /* 0x0000000eff0e723e */ /* 0x000fca00000010ff */
[----:B------:R3:W-:Y:S01]  /*26e0*/  @P0 STG.E.U16 desc[UR36][R12.64+0x2], R14 ;  /* 0x0000020e0c000986 */ /* 0x0007e2000c101524 */
[----:B------:R-:W-:Y:S05]  /*26f0*/  @!P2 BRA `(.L_x_42) ;  /* 0x000000000004a947 */ /* 0x000fea0003800000 */
[----:B------:R4:W5:Y:S02]  /*2700*/  LDG.E.LTC128B.U16 R24, desc[UR36][R6.64+0x10] ;  /* 0x0000102406187981 */ /* 0x000964000c1e1520 */
.L_x_42:
[----:B------:R-:W-:Y:S05]  /*2710*/  BSYNC B1 ;  /* 0x0000000000017941 */ /* 0x000fea0003800000 */
.L_x_41:
[----:B---3-5:R-:W-:Y:S01]  /*2720*/  IMAD.U32 R14, R24, 0x10000, RZ ;  /* 0x00010000180e7824 */ /* 0x028fe200078e00ff */
[----:B------:R-:W-:Y:S01]  /*2730*/  ISETP.GT.AND P0, PT, R4, 0x9, PT ;  /* 0x000000090400780c */ /* 0x000fe20003f04270 */
[----:B------:R-:W-:Y:S02]  /*2740*/  BSSY B1, `(.L_x_43) ;  /* 0x0000008000017945 */ /* 0x000fe40003800000 */
[----:B0-----:R-:W-:Y:S01]  /*2750*/  FMUL R5, R14, R57 ;  /* 0x000000390e057220 */ /* 0x001fe20000400000 */
[----:B------:R-:W-:-:S03]  /*2760*/  ISETP.GT.AND P3, PT, R3, RZ, P0 ;  /* 0x000000ff0300720c */ /* 0x000fc60000764270 */
[----:B------:R-:W-:-:S05]  /*2770*/  FFMA R5, R28, R56, R5 ;  /* 0x000000381c057223 */ /* 0x000fca0000000005 */
[----:B------:R-:W-:-:S05]  /*2780*/  F2FP.BF16.F32.PACK_AB R5, RZ, R5 ;  /* 0x00000005ff05723e */ /* 0x000fca00000010ff */
[----:B------:R0:W-:Y:S01]  /*2790*/  @P2 STG.E.U16 desc[UR36][R8.64+0x10], R5 ;  /* 0x0000100508002986 */ /* 0x0001e2000c101524 */
[----:B------:R-:W-:Y:S05]  /*27a0*/  @!P3 BRA `(.L_x_44) ;  /* 0x000000000004b947 */ /* 0x000fea0003800000 */
[----:B------:R3:W5:Y:S02]  /*27b0*/  LDG.E.LTC128B.U16 R24, desc[UR36][R6.64+0x12] ;  /* 0x0000122406187981 */ /* 0x000764000c1e1520 */
.L_x_44:
[----:B------:R-:W-:Y:S05]  /*27c0*/  BSYNC B1 ;  /* 0x0000000000017941 */ /* 0x000fea0003800000 */
.L_x_43:
[----:B-----5:R-:W-:Y:S01]  /*27d0*/  IMAD.U32 R14, R24, 0x10000, RZ ;  /* 0x00010000180e7824 */ /* 0x020fe200078e00ff */
[----:B------:R-:W-:Y:S01]  /*27e0*/  ISETP.GT.AND P1, PT, R3, 0x8, P1 ;  /* 0x000000080300780c */ /* 0x000fe20000f24270 */
[----:B------:R-:W-:Y:S02]  /*27f0*/  BSSY B1, `(.L_x_45) ;  /* 0x0000007000017945 */ /* 0x000fe40003800000 */
[----:B------:R-:W-:-:S04]  /*2800*/  FMUL R14, R14, R57 ;  /* 0x000000390e0e7220 */ /* 0x000fc80000400000 */
[----:B------:R-:W-:-:S05]  /*2810*/  FFMA R14, R29, R56, R14 ;  /* 0x000000381d0e7223 */ /* 0x000fca000000000e */
[----:B------:R-:W-:-:S05]  /*2820*/  F2FP.BF16.F32.PACK_AB R14, RZ, R14 ;  /* 0x0000000eff0e723e */ /* 0x000fca00000010ff */
[----:B------:R0:W-:Y:S01]  /*2830*/  @P3 STG.E.U16 desc[UR36][R8.64+0x12], R14 ;  /* 0x0000120e08003986 */ /* 0x0001e2000c101524 */
[----:B------:R-:W-:Y:S05]  /*2840*/  @!P1 BRA `(.L_x_46) ;  /* 0x0000000000049947 */ /* 0x000fea0003800000 */
[----:B------:R0:W5:Y:S02]  /*2850*/  LDG.E.LTC128B.U16 R24, desc[UR36][R10.64+0x10] ;  /* 0x000010240a187981 */ /* 0x000164000c1e1520 */
.L_x_46:
[----:B------:R-:W-:Y:S05]  /*2860*/  BSYNC B1 ;  /* 0x0000000000017941 */ /* 0x000fea0003800000 */
.L_x_45:
[----:B0----5:R-:W-:Y:S01]  /*2870*/  IMAD.U32 R14, R24, 0x10000, RZ ;  /* 0x00010000180e7824 */ /* 0x021fe200078e00ff */
        /* <DEDUP_REMOVED lines=8> */
.L_x_48:
[----:B------:R-:W-:Y:S05]  /*2900*/  BSYNC B1 ;  /* 0x0000000000017941 */ /* 0x000fea0003800000 */
.L_x_47:
        /* <DEDUP_REMOVED lines=10> */
.L_x_50:
[----:B------:R-:W-:Y:S05]  /*29b0*/  BSYNC B1 ;  /* 0x0000000000017941 */ /* 0x000fea0003800000 */
.L_x_49:
[----:B0----5:R-:W-:Y:S01]  /*29c0*/  IMAD.U32 R14, R24, 0x10000, RZ ;  /* 0x00010000180e7824 */ /* 0x021fe200078e00ff */
        /* <DEDUP_REMOVED lines=9> */
.L_x_52:
[----:B------:R-:W-:Y:S05]  /*2a60*/  BSYNC B1 ;  /* 0x0000000000017941 */ /* 0x000fea0003800000 */
.L_x_51:
        /* <DEDUP_REMOVED lines=9> */
.L_x_54:
[----:B------:R-:W-:Y:S05]  /*2b00*/  BSYNC B1 ;  /* 0x0000000000017941 */ /* 0x000fea0003800000 */
.L_x_53:
        /* <DEDUP_REMOVED lines=9> */
.L_x_56:
[----:B------:R-:W-:Y:S05]  /*2ba0*/  BSYNC B1 ;  /* 0x0000000000017941 */ /* 0x000fea0003800000 */
.L_x_55:
        /* <DEDUP_REMOVED lines=10> */
.L_x_58:
[----:B------:R-:W-:Y:S05]  /*2c50*/  BSYNC B1 ;  /* 0x0000000000017941 */ /* 0x000fea0003800000 */
.L_x_57:
        /* <DEDUP_REMOVED lines=10> */
.L_x_60:
[----:B------:R-:W-:Y:S05]  /*2d00*/  BSYNC B1 ;  /* 0x0000000000017941 */ /* 0x000fea0003800000 */
.L_x_59:
        /* <DEDUP_REMOVED lines=9> */
.L_x_62:
[----:B------:R-:W-:Y:S05]  /*2da0*/  BSYNC B1 ;  /* 0x0000000000017941 */ /* 0x000fea0003800000 */
.L_x_61:
        /* <DEDUP_REMOVED lines=9> */
.L_x_64:
[----:B------:R-:W-:Y:S05]  /*2e40*/  BSYNC B1 ;  /* 0x0000000000017941 */ /* 0x000fea0003800000 */
.L_x_63:
        /* <DEDUP_REMOVED lines=10> */
.L_x_66:
[----:B------:R-:W-:Y:S05]  /*2ef0*/  BSYNC B1 ;  /* 0x0000000000017941 */ /* 0x000fea0003800000 */
.L_x_65:
        /* <DEDUP_REMOVED lines=10> */
.L_x_68:
[----:B------:R-:W-:Y:S05]  /*2fa0*/  BSYNC B1 ;  /* 0x0000000000017941 */ /* 0x000fea0003800000 */
.L_x_67:
        /* <DEDUP_REMOVED lines=9> */
.L_x_70:
[----:B------:R-:W-:Y:S05]  /*3040*/  BSYNC B1 ;  /* 0x0000000000017941 */ /* 0x000fea0003800000 */
.L_x_69:
        /* <DEDUP_REMOVED lines=9> */
.L_x_72:
[----:B------:R-:W-:Y:S05]  /*30e0*/  BSYNC B1 ;  /* 0x0000000000017941 */ /* 0x000fea0003800000 */
.L_x_71:
        /* <DEDUP_REMOVED lines=10> */
.L_x_74:
[----:B------:R-:W-:Y:S05]  /*3190*/  BSYNC B1 ;  /* 0x0000000000017941 */ /* 0x000fea0003800000 */
.L_x_73:
        /* <DEDUP_REMOVED lines=10> */
.L_x_76:
[----:B------:R-:W-:Y:S05]  /*3240*/  BSYNC B1 ;  /* 0x0000000000017941 */ /* 0x000fea0003800000 */
.L_x_75:
        /* <DEDUP_REMOVED lines=9> */
.L_x_78:
[----:B------:R-:W-:Y:S05]  /*32e0*/  BSYNC B1 ;  /* 0x0000000000017941 */ /* 0x000fea0003800000 */
.L_x_77:
        /* <DEDUP_REMOVED lines=9> */
.L_x_80:
[----:B------:R-:W-:Y:S05]  /*3380*/  BSYNC B1 ;  /* 0x0000000000017941 */ /* 0x000fea0003800000 */
.L_x_79:
        /* <DEDUP_REMOVED lines=10> */
.L_x_82:
[----:B------:R-:W-:Y:S05]  /*3430*/  BSYNC B1 ;  /* 0x0000000000017941 */ /* 0x000fea0003800000 */
.L_x_81:
        /* <DEDUP_REMOVED lines=10> */
.L_x_84:
[----:B------:R-:W-:Y:S05]  /*34e0*/  BSYNC B1 ;  /* 0x0000000000017941 */ /* 0x000fea0003800000 */
.L_x_83:
        /* <DEDUP_REMOVED lines=9> */
.L_x_86:
[----:B------:R-:W-:Y:S05]  /*3580*/  BSYNC B1 ;  /* 0x0000000000017941 */ /* 0x000fea0003800000 */
.L_x_85:
        /* <DEDUP_REMOVED lines=9> */
.L_x_88:
[----:B------:R-:W-:Y:S05]  /*3620*/  BSYNC B1 ;  /* 0x0000000000017941 */ /* 0x000fea0003800000 */
.L_x_87:
        /* <DEDUP_REMOVED lines=10> */
.L_x_90:
[----:B------:R-:W-:Y:S05]  /*36d0*/  BSYNC B1 ;  /* 0x0000000000017941 */ /* 0x000fea0003800000 */
.L_x_89:
[----:B0----5:R-:W-:Y:S01]  /*36e0*/  IMAD.U32 R14, R24, 0x10000, RZ ;  /* 0x00010000180e7824 */ /* 0x021fe200078e00ff */
[----:B------:R-:W-:Y:S01]  /*36f0*/  ISETP.GT.AND P0, PT, R4, 0x39, PT ;  /* 0x000000390400780c */ /* 0x000fe20003f04270 */
[----:B------:R-:W-:Y:S01]  /*3700*/  @P2 IMAD.MOV.U32 R4, RZ, RZ, R8 ;  /* 0x000000ffff042224 */ /* 0x000fe200078e0008 */
[----:B------:R-:W-:Y:S01]  /*3710*/  BSSY B1, `(.L_x_91) ;  /* 0x000000a000017945 */ /* 0x000fe20003800000 */
[----:B------:R-:W-:Y:S01]  /*3720*/  FMUL R5, R14, R57 ;  /* 0x000000390e057220 */ /* 0x000fe20000400000 */
[----:B------:R-:W-:-:S03]  /*3730*/  ISETP.GT.AND P3, PT, R3, RZ, P0 ;  /* 0x000000ff0300720c */ /* 0x000fc60000764270 */
[----:B------:R-:W-:-:S05]  /*3740*/  FFMA R5, R52, R56, R5 ;  /* 0x0000003834057223 */ /* 0x000fca0000000005 */
[----:B------:R-:W-:-:S04]  /*3750*/  F2FP.BF16.F32.PACK_AB R5, RZ, R5 ;  /* 0x00000005ff05723e */ /* 0x000fc800000010ff */
[----:B------:R-:W-:Y:S01]  /*3760*/  PRMT R14, R5, 0x7610, R14 ;  /* 0x00007610050e7816 */ /* 0x000fe2000000000e */
[----:B------:R-:W-:-:S05]  /*3770*/  @P2 IMAD.MOV.U32 R5, RZ, RZ, R9 ;  /* 0x000000ffff052224 */ /* 0x000fca00078e0009 */
[----:B------:R0:W-:Y:S01]  /*3780*/  @P2 STG.E.U16 desc[UR36][R4.64+0x70], R14 ;  /* 0x0000700e04002986 */ /* 0x0001e2000c101524 */
[----:B------:R-:W-:Y:S05]  /*3790*/  @!P3 BRA `(.L_x_92) ;  /* 0x000000000004b947 */ /* 0x000fea0003800000 */
[----:B------:R0:W5:Y:S02]  /*37a0*/  LDG.E.LTC128B.U16 R24, desc[UR36][R6.64+0x72] ;  /* 0x0000722406187981 */ /* 0x000164000c1e1520 */
.L_x_92:
[----:B------:R-:W-:Y:S05]  /*37b0*/  BSYNC B1 ;  /* 0x0000000000017941 */ /* 0x000fea0003800000 */
.L_x_91:
        /* <DEDUP_REMOVED lines=9> */
.L_x_94:
[----:B------:R-:W-:Y:S05]  /*3850*/  BSYNC B1 ;  /* 0x0000000000017941 */ /* 0x000fea0003800000 */
.L_x_93:
[----:B0----5:R-:W-:Y:S01]  /*3860*/  IMAD.U32 R4, R24, 0x10000, RZ ;  /* 0x0001000018047824 */ /* 0x021fe200078e00ff */
[----:B------:R-:W-:Y:S01]  /*3870*/  ISETP.GT.AND P0, PT, R3, 0x8, P0 ;  /* 0x000000080300780c */ /* 0x000fe20000704270 */
[----:B------:R-:W-:Y:S02]  /*3880*/  BSSY B1, `(.L_x_95) ;  /* 0x000000a000017945 */ /* 0x000fe40003800000 */
[----:B------:R-:W-:Y:S01]  /*3890*/  FMUL R5, R4, R57 ;  /* 0x0000003904057220 */ /* 0x000fe20000400000 */
[----:B------:R-:W-:-:S03]  /*38a0*/  @P1 IMAD.MOV.U32 R4, RZ, RZ, R12 ;  /* 0x000000ffff041224 */ /* 0x000fc600078e000c */
[----:B------:R-:W-:-:S05]  /*38b0*/  FFMA R5, R54, R56, R5 ;  /* 0x0000003836057223 */ /* 0x000fca0000000005 */
[----:B------:R-:W-:-:S04]  /*38c0*/  F2FP.BF16.F32.PACK_AB R5, RZ, R5 ;  /* 0x00000005ff05723e */ /* 0x000fc800000010ff */
[----:B-1-34-:R-:W-:Y:S01]  /*38d0*/  PRMT R6, R5, 0x7610, R6 ;  /* 0x0000761005067816 */ /* 0x01afe20000000006 */
[----:B------:R-:W-:-:S05]  /*38e0*/  @P1 IMAD.MOV.U32 R5, RZ, RZ, R13 ;  /* 0x000000ffff051224 */ /* 0x000fca00078e000d */
[----:B------:R0:W-:Y:S01]  /*38f0*/  @P1 STG.E.U16 desc[UR36][R4.64+0x70], R6 ;  /* 0x0000700604001986 */ /* 0x0001e2000c101524 */
[----:B------:R-:W-:Y:S05]  /*3900*/  @!P0 BRA `(.L_x_96) ;  /* 0x0000000000048947 */ /* 0x000fea0003800000 */
[----:B------:R1:W5:Y:S02]  /*3910*/  LDG.E.LTC128B.U16 R24, desc[UR36][R10.64+0x72] ;  /* 0x000072240a187981 */ /* 0x000364000c1e1520 */
.L_x_96:
[----:B------:R-:W-:Y:S05]  /*3920*/  BSYNC B1 ;  /* 0x0000000000017941 */ /* 0x000fea0003800000 */
.L_x_95:
[----:B------:R-:W-:Y:S05]  /*3930*/  @!P0 BRA `(.L_x_97) ;  /* 0x0000000800a88947 */ /* 0x000fea0003800000 */
[----:B-----5:R-:W-:-:S04]  /*3940*/  IMAD.U32 R24, R24, 0x10000, RZ ;  /* 0x0001000018187824 */ /* 0x020fc800078e00ff */
[----:B------:R-:W-:-:S04]  /*3950*/  FMUL R24, R24, R57 ;  /* 0x0000003918187220 */ /* 0x000fc80000400000 */
[----:B------:R-:W-:-:S05]  /*3960*/  FFMA R24, R55, R56, R24 ;  /* 0x0000003837187223 */ /* 0x000fca0000000018 */
[----:B------:R-:W-:-:S05]  /*3970*/  F2FP.BF16.F32.PACK_AB R24, RZ, R24 ;  /* 0x00000018ff18723e */ /* 0x000fca00000010ff */
[----:B------:R3:W-:Y:S01]  /*3980*/  STG.E.U16 desc[UR36][R12.64+0x72], R24 ;  /* 0x000072180c007986 */ /* 0x0007e2000c101524 */
[----:B------:R-:W-:Y:S05]  /*3990*/  BRA `(.L_x_97) ;  /* 0x0000000800907947 */ /* 0x000fea0003800000 */
.L_x_36:
[----:B------:R-:W-:Y:S01]  /*39a0*/  ISETP.GT.AND P0, PT, R4, 0x1, PT ;  /* 0x000000010400780c */ /* 0x000fe20003f04270 */
[----:B------:R-:W-:Y:S01]  /*39b0*/  ULDC.64 UR4, c[0x0][0x5c0] ;  /* 0x0001700000047ab9 */ /* 0x000fe20000000a00 */
[-C--:B------:R-:W-:Y:S01]  /*39c0*/  FMUL R24, R24, R56.reuse ;  /* 0x0000003818187220 */ /* 0x080fe20000400000 */
[-C--:B------:R-:W-:Y:S01]  /*39d0*/  FMUL R25, R25, R56.reuse ;  /* 0x0000003819197220 */ /* 0x080fe20000400000 */
[----:B------:R-:W-:Y:S01]  /*39e0*/  ISETP.GT.AND P3, PT, R3, RZ, P0 ;  /* 0x000000ff0300720c */ /* 0x000fe20000764270 */
[-C--:B------:R-:W-:Y:S01]  /*39f0*/  FMUL R26, R26, R56.reuse ;  /* 0x000000381a1a7220 */ /* 0x080fe20000400000 */
[----:B------:R-:W-:Y:S01]  /*3a00*/  LEA R6, P4, R60, UR4, 0x1 ;  /* 0x000000043c067c11 */ /* 0x000fe2000f8808ff */
[----:B------:R-:W-:Y:S01]  /*3a10*/  FMUL R27, R27, R56 ;  /* 0x000000381b1b7220 */ /* 0x000fe20000400000 */
[----:B------:R-:W-:Y:S01]  /*3a20*/  F2FP.BF16.F32.PACK_AB R24, RZ, R24 ;  /* 0x00000018ff18723e */ /* 0x000fe200000010ff */
[-C--:B------:R-:W-:Y:S01]  /*3a30*/  FMUL R28, R28, R56.reuse ;  /* 0x000000381c1c7220 */ /* 0x080fe20000400000 */
[----:B------:R-:W-:Y:S01]  /*3a40*/  LEA.HI.X R7, R60, UR5, R75, 0x1, P4 ;  /* 0x000000053c077c11 */ /* 0x000fe2000a0f0c4b */
[-C--:B------:R-:W-:Y:S01]  /*3a50*/  FMUL R29, R29, R56.reuse ;  /* 0x000000381d1d7220 */ /* 0x080fe20000400000 */
[----:B------:R-:W-:Y:S01]  /*3a60*/  F2FP.BF16.F32.PACK_AB R25, RZ, R25 ;  /* 0x00000019ff19723e */ /* 0x000fe200000010ff */
[-C--:B------:R-:W-:Y:S01]  /*3a70*/  FMUL R30, R30, R56.reuse ;  /* 0x000000381e1e7220 */ /* 0x080fe20000400000 */
[----:B------:R-:W-:Y:S01]  /*3a80*/  SHF.L.U64.HI R67, R66, 0x4, R67 ;  /* 0x0000000442437819 */ /* 0x000fe20000010243 */
[----:B------:R-:W-:Y:S01]  /*3a90*/  @P1 STG.E.U16 desc[UR36][R6.64], R24 ;  /* 0x0000001806001986 */ /* 0x000fe2000c101524 */
[----:B------:R-:W-:Y:S01]  /*3aa0*/  ISETP.GT.AND P1, PT, R4, 0x8, PT ;  /* 0x000000080400780c */ /* 0x000fe20003f24270 */
[----:B------:R-:W-:Y:S01]  /*3ab0*/  FMUL R31, R31, R56 ;  /* 0x000000381f1f7220 */ /* 0x000fe20000400000 */
[C---:B------:R-:W-:Y:S01]  /*3ac0*/  ISETP.GT.AND P4, PT, R3.reuse, 0x8, P0 ;  /* 0x000000080300780c */ /* 0x040fe20000784270 */
[----:B------:R-:W-:Y:S01]  /*3ad0*/  @P3 STG.E.U16 desc[UR36][R6.64+0x2], R25 ;  /* 0x0000021906003986 */ /* 0x000fe2000c101524 */
[----:B------:R-:W-:Y:S01]  /*3ae0*/  LEA R8, P3, R66, R6, 0x4 ;  /* 0x0000000642087211 */ /* 0x000fe200078620ff */
[-C--:B------:R-:W-:Y:S01]  /*3af0*/  FMUL R32, R32, R56.reuse ;  /* 0x0000003820207220 */ /* 0x080fe20000400000 */
[----:B------:R-:W-:Y:S01]  /*3b00*/  ISETP.GT.AND P2, PT, R3, 0x8, P2 ;  /* 0x000000080300780c */ /* 0x000fe20001744270 */
[-C--:B------:R-:W-:Y:S01]  /*3b10*/  FMUL R33, R33, R56.reuse ;  /* 0x0000003821217220 */ /* 0x080fe20000400000 */
[----:B------:R-:W-:Y:S01]  /*3b20*/  ISETP.GT.AND P0, PT, R4, 0x9, PT ;  /* 0x000000090400780c */ /* 0x000fe20003f04270 */
[----:B------:R-:W-:Y:S01]  /*3b30*/  IMAD.X R9, R67, 0x1, R7, P3 ;  /* 0x0000000143097824 */ /* 0x000fe200018e0607 */
[C---:B------:R-:W-:Y:S01]  /*3b40*/  ISETP.GT.AND P5, PT, R3.reuse, RZ, P1 ;  /* 0x000000ff0300720c */ /* 0x040fe20000fa4270 */
[-C--:B------:R-:W-:Y:S01]  /*3b50*/  FMUL R34, R34, R56.reuse ;  /* 0x0000003822227220 */ /* 0x080fe20000400000 */
[----:B------:R-:W-:Y:S01]  /*3b60*/  ISETP.GT.AND P3, PT, R3, RZ, P0 ;  /* 0x000000ff0300720c */ /* 0x000fe20000764270 */
[----:B------:R-:W-:Y:S01]  /*3b70*/  FMUL R35, R35, R56 ;  /* 0x0000003823237220 */ /* 0x000fe20000400000 */
[----:B------:R-:W-:Y:S01]  /*3b80*/  F2FP.BF16.F32.PACK_AB R26, RZ, R26 ;  /* 0x0000001aff1a723e */ /* 0x000fe200000010ff */
[-C--:B------:R-:W-:Y:S01]  /*3b90*/  FMUL R36, R36, R56.reuse ;  /* 0x0000003824247220 */ /* 0x080fe20000400000 */
[----:B------:R-:W-:Y:S01]  /*3ba0*/  F2FP.BF16.F32.PACK_AB R27, RZ, R27 ;  /* 0x0000001bff1b723e */ /* 0x000fe200000010ff */
[----:B------:R-:W-:Y:S01]  /*3bb0*/  FMUL R37, R37, R56 ;  /* 0x0000003825257220 */ /* 0x000fe20000400000 */
[----:B------:R-:W-:Y:S01]  /*3bc0*/  F2FP.BF16.F32.PACK_AB R28, RZ, R28 ;  /* 0x0000001cff1c723e */ /* 0x000fe200000010ff */
[----:B------:R-:W-:Y:S01]  /*3bd0*/  @P2 STG.E.U16 desc[UR36][R8.64], R26 ;  /* 0x0000001a08002986 */ /* 0x000fe2000c101524 */
[----:B------:R-:W-:Y:S01]  /*3be0*/  F2FP.BF16.F32.PACK_AB R29, RZ, R29 ;  /* 0x0000001dff1d723e */ /* 0x000fe200000010ff */
[-C--:B------:R-:W-:Y:S01]  /*3bf0*/  FMUL R38, R38, R56.reuse ;  /* 0x0000003826267220 */ /* 0x080fe20000400000 */
[----:B------:R-:W-:Y:S01]  /*3c00*/  ISETP.GT.AND P2, PT, R3, 0x8, P1 ;  /* 0x000000080300780c */ /* 0x000fe20000f44270 */
[----:B------:R-:W-:Y:S01]  /*3c10*/  @P4 STG.E.U16 desc[UR36][R8.64+0x2], R27 ;  /* 0x0000021b08004986 */ /* 0x000fe2000c101524 */
[----:B------:R-:W-:Y:S01]  /*3c20*/  ISETP.GT.AND P1, PT, R4, 0x10, PT ;  /* 0x000000100400780c */ /* 0x000fe20003f24270 */
[----:B------:R-:W-:Y:S01]  /*3c30*/  FMUL R39, R39, R56 ;  /* 0x0000003827277220 */ /* 0x000fe20000400000 */
[----:B------:R-:W-:Y:S01]  /*3c40*/  F2FP.BF16.F32.PACK_AB R30, RZ, R30 ;  /* 0x0000001eff1e723e */ /* 0x000fe200000010ff */
[----:B------:R-:W-:Y:S01]  /*3c50*/  @P5 STG.E.U16 desc[UR36][R6.64+0x10], R28 ;  /* 0x0000101c06005986 */ /* 0x000fe2000c101524 */
[C---:B------:R-:W-:Y:S01]  /*3c60*/  ISETP.GT.AND P4, PT, R3.reuse, RZ, P1 ;  /* 0x000000ff0300720c */ /* 0x040fe20000f84270 */
[-C--:B------:R-:W-:Y:S01]  /*3c70*/  FMUL R40, R40, R56.reuse ;  /* 0x0000003828287220 */ /* 0x080fe20000400000 */
[----:B------:R-:W-:Y:S01]  /*3c80*/  F2FP.BF16.F32.PACK_AB R31, RZ, R31 ;  /* 0x0000001fff1f723e */ /* 0x000fe200000010ff */
[----:B------:R-:W-:Y:S01]  /*3c90*/  @P3 STG.E.U16 desc[UR36][R6.64+0x12], R29 ;  /* 0x0000121d06003986 */ /* 0x000fe2000c101524 */
[----:B------:R-:W-:Y:S01]  /*3ca0*/  ISETP.GT.AND P3, PT, R3, 0x8, P0 ;  /* 0x000000080300780c */ /* 0x000fe20000764270 */
[----:B------:R-:W-:Y:S01]  /*3cb0*/  FMUL R41, R41, R56 ;  /* 0x0000003829297220 */ /* 0x000fe20000400000 */
[----:B------:R-:W-:Y:S01]  /*3cc0*/  ISETP.GT.AND P0, PT, R4, 0x11, PT ;  /* 0x000000110400780c */ /* 0x000fe20003f04270 */
[----:B------:R-:W-:Y:S01]  /*3cd0*/  @P2 STG.E.U16 desc[UR36][R8.64+0x10], R30 ;  /* 0x0000101e08002986 */ /* 0x000fe2000c101524 */
[----:B------:R-:W-:Y:S01]  /*3ce0*/  F2FP.BF16.F32.PACK_AB R32, RZ, R32 ;  /* 0x00000020ff20723e */ /* 0x000fe200000010ff */
[-C--:B------:R-:W-:Y:S01]  /*3cf0*/  FMUL R42, R42, R56.reuse ;  /* 0x000000382a2a7220 */ /* 0x080fe20000400000 */
[----:B------:R-:W-:Y:S01]  /*3d00*/  ISETP.GT.AND P5, PT, R3, RZ, P0 ;  /* 0x000000ff0300720c */ /* 0x000fe200007a4270 */
[-C--:B------:R-:W-:Y:S01]  /*3d10*/  FMUL R43, R43, R56.reuse ;  /* 0x000000382b2b7220 */ /* 0x080fe20000400000 */
[----:B------:R-:W-:Y:S01]  /*3d20*/  ISETP.GT.AND P2, PT, R3, 0x8, P1 ;  /* 0x000000080300780c */ /* 0x000fe20000f44270 */
[-C--:B------:R-:W-:Y:S01]  /*3d30*/  FMUL R44, R44, R56.reuse ;  /* 0x000000382c2c7220 */ /* 0x080fe20000400000 */
[----:B------:R-:W-:Y:S01]  /*3d40*/  ISETP.GT.AND P1, PT, R4, 0x18, PT ;  /* 0x000000180400780c */ /* 0x000fe20003f24270 */
[-C--:B------:R-:W-:Y:S01]  /*3d50*/  FMUL R45, R45, R56.reuse ;  /* 0x000000382d2d7220 */ /* 0x080fe20000400000 */
[----:B------:R-:W-:Y:S01]  /*3d60*/  F2FP.BF16.F32.PACK_AB R33, RZ, R33 ;  /* 0x00000021ff21723e */ /* 0x000fe200000010ff */
[----:B------:R-:W-:Y:S01]  /*3d70*/  @P3 STG.E.U16 desc[UR36][R8.64+0x12], R31 ;  /* 0x0000121f08003986 */ /* 0x000fe2000c101524 */
[C---:B------:R-:W-:Y:S01]  /*3d80*/  ISETP.GT.AND P3, PT, R3.reuse, 0x8, P0 ;  /* 0x000000080300780c */ /* 0x040fe20000764270 */
[-C--:B------:R-:W-:Y:S01]  /*3d90*/  FMUL R46, R46, R56.reuse ;  /* 0x000000382e2e7220 */ /* 0x080fe20000400000 */
[----:B------:R-:W-:Y:S01]  /*3da0*/  ISETP.GT.AND P0, PT, R4, 0x19, PT ;  /* 0x000000190400780c */ /* 0x000fe20003f04270 */
[----:B------:R-:W-:Y:S01]  /*3db0*/  @P4 STG.E.U16 desc[UR36][R6.64+0x20], R32 ;  /* 0x0000202006004986 */ /* 0x000fe2000c101524 */
[----:B------:R-:W-:Y:S01]  /*3dc0*/  ISETP.GT.AND P4, PT, R3, RZ, P1 ;  /* 0x000000ff0300720c */ /* 0x000fe20000f84270 */
[----:B------:R-:W-:Y:S01]  /*3dd0*/  FMUL R47, R47, R56 ;  /* 0x000000382f2f7220 */ /* 0x000fe20000400000 */
[----:B------:R-:W-:Y:S01]  /*3de0*/  F2FP.BF16.F32.PACK_AB R34, RZ, R34 ;  /* 0x00000022ff22723e */ /* 0x000fe200000010ff */
[----:B------:R-:W-:Y:S01]  /*3df0*/  @P5 STG.E.U16 desc[UR36][R6.64+0x22], R33 ;  /* 0x0000222106005986 */ /* 0x000fe2000c101524 */
[----:B------:R-:W-:Y:S01]  /*3e00*/  ISETP.GT.AND P5, PT, R3, RZ, P0 ;  /* 0x000000ff0300720c */ /* 0x000fe200007a4270 */
[----:B------:R-:W-:Y:S01]  /*3e10*/  FMUL R48, R48, R56 ;  /* 0x0000003830307220 */ /* 0x000fe20000400000 */
[----:B------:R-:W-:Y:S01]  /*3e20*/  F2FP.BF16.F32.PACK_AB R35, RZ, R35 ;  /* 0x00000023ff23723e */ /* 0x000fe200000010ff */
[----:B------:R-:W-:Y:S01]  /*3e30*/  @P2 STG.E.U16 desc[UR36][R8.64+0x20], R34 ;  /* 0x0000202208002986 */ /* 0x000fe2000c101524 */
[----:B------:R-:W-:Y:S01]  /*3e40*/  F2FP.BF16.F32.PACK_AB R36, RZ, R36 ;  /* 0x00000024ff24723e */ /* 0x000fe200000010ff */
[-C--:B------:R-:W-:Y:S01]  /*3e50*/  FMUL R49, R49, R56.reuse ;  /* 0x0000003831317220 */ /* 0x080fe20000400000 */
[C---:B------:R-:W-:Y:S01]  /*3e60*/  ISETP.GT.AND P2, PT, R3.reuse, 0x8, P1 ;  /* 0x000000080300780c */ /* 0x040fe20000f44270 */
[----:B------:R-:W-:Y:S01]  /*3e70*/  @P3 STG.E.U16 desc[UR36][R8.64+0x22], R35 ;  /* 0x0000222308003986 */ /* 0x000fe2000c101524 */
[----:B------:R-:W-:Y:S01]  /*3e80*/  ISETP.GT.AND P1, PT, R4, 0x20, PT ;  /* 0x000000200400780c */ /* 0x000fe20003f24270 */
[-C--:B------:R-:W-:Y:S01]  /*3e90*/  FMUL R50, R50, R56.reuse ;  /* 0x0000003832327220 */ /* 0x080fe20000400000 */
[----:B------:R-:W-:Y:S01]  /*3ea0*/  F2FP.BF16.F32.PACK_AB R37, RZ, R37 ;  /* 0x00000025ff25723e */ /* 0x000fe200000010ff */
[----:B------:R-:W-:Y:S01]  /*3eb0*/  @P4 STG.E.U16 desc[UR36][R6.64+0x30], R36 ;  /* 0x0000302406004986 */ /* 0x000fe2000c101524 */
[----:B------:R-:W-:Y:S01]  /*3ec0*/  ISETP.GT.AND P3, PT, R3, 0x8, P0 ;  /* 0x000000080300780c */ /* 0x000fe20000764270 */
[-C--:B------:R-:W-:Y:S01]  /*3ed0*/  FMUL R51, R51, R56.reuse ;  /* 0x0000003833337220 */ /* 0x080fe20000400000 */
[----:B------:R-:W-:Y:S01]  /*3ee0*/  ISETP.GT.AND P0, PT, R4, 0x21, PT ;  /* 0x000000210400780c */ /* 0x000fe20003f04270 */
[----:B------:R-:W-:Y:S01]  /*3ef0*/  @P5 STG.E.U16 desc[UR36][R6.64+0x32], R37 ;  /* 0x0000322506005986 */ /* 0x000fe2000c101524 */
        /* <DEDUP_REMOVED lines=10> */
[----:B------:R-:W-:-:S02]  /*3fa0*/  F2FP.BF16.F32.PACK_AB R41, RZ, R41 ;  /* 0x00000029ff29723e */ /* 0x000fc400000010ff */
[C---:B------:R-:W-:Y:S01]  /*3fb0*/  ISETP.GT.AND P1, PT, R3.reuse, 0x8, P1 ;  /* 0x000000080300780c */ /* 0x040fe20000f24270 */
[----:B------:R-:W-:Y:S01]  /*3fc0*/  @P3 STG.E.U16 desc[UR36][R8.64+0x32], R39 ;  /* 0x0000322708003986 */ /* 0x000fe2000c101524 */
[C---:B------:R-:W-:Y:S02]  /*3fd0*/  ISETP.GT.AND P2, PT, R3.reuse, 0x8, P0 ;  /* 0x000000080300780c */ /* 0x040fe40000744270 */
[C---:B------:R-:W-:Y:S01]  /*3fe0*/  ISETP.GT.AND P0, PT, R4.reuse, 0x29, PT ;  /* 0x000000290400780c */ /* 0x040fe20003f04270 */
[----:B------:R-:W-:Y:S01]  /*3ff0*/  @P4 STG.E.U16 desc[UR36][R6.64+0x40], R40 ;  /* 0x0000402806004986 */ /* 0x000fe2000c101524 */
[----:B------:R-:W-:Y:S02]  /*4000*/  ISETP.GT.AND P4, PT, R4, 0x28, PT ;  /* 0x000000280400780c */ /* 0x000fe40003f84270 */
[----:B------:R-:W-:Y:S01]  /*4010*/  F2FP.BF16.F32.PACK_AB R42, RZ, R42 ;  /* 0x0000002aff2a723e */ /* 0x000fe200000010ff */
[----:B------:R-:W-:Y:S01]  /*4020*/  @P5 STG.E.U16 desc[UR36][R6.64+0x42], R41 ;  /* 0x0000422906005986 */ /* 0x000fe2000c101524 */
[----:B------:R-:W-:-:S02]  /*4030*/  ISETP.GT.AND P5, PT, R3, RZ, P4 ;  /* 0x000000ff0300720c */ /* 0x000fc400027a4270 */
[C---:B------:R-:W-:Y:S01]  /*4040*/  ISETP.GT.AND P3, PT, R3.reuse, RZ, P0 ;  /* 0x000000ff0300720c */ /* 0x040fe20000764270 */
[----:B------:R-:W-:Y:S01]  /*4050*/  @P1 STG.E.U16 desc[UR36][R8.64+0x40], R42 ;  /* 0x0000402a08001986 */ /* 0x000fe2000c101524 */
[----:B------:R-:W-:Y:S02]  /*4060*/  F2FP.BF16.F32.PACK_AB R43, RZ, R43 ;  /* 0x0000002bff2b723e */ /* 0x000fe400000010ff */
[----:B------:R-:W-:Y:S02]  /*4070*/  F2FP.BF16.F32.PACK_AB R44, RZ, R44 ;  /* 0x0000002cff2c723e */ /* 0x000fe400000010ff */
[C---:B------:R-:W-:Y:S01]  /*4080*/  ISETP.GT.AND P4, PT, R3.reuse, 0x8, P4 ;  /* 0x000000080300780c */ /* 0x040fe20002784270 */
[----:B------:R-:W-:Y:S01]  /*4090*/  @P2 STG.E.U16 desc[UR36][R8.64+0x42], R43 ;  /* 0x0000422b08002986 */ /* 0x000fe2000c101524 */
[----:B------:R-:W-:Y:S02]  /*40a0*/  F2FP.BF16.F32.PACK_AB R45, RZ, R45 ;  /* 0x0000002dff2d723e */ /* 0x000fe400000010ff */
[----:B------:R-:W-:Y:S01]  /*40b0*/  ISETP.GT.AND P2, PT, R4, 0x31, PT ;  /* 0x000000310400780c */ /* 0x000fe20003f44270 */
[----:B------:R-:W-:Y:S01]  /*40c0*/  @P5 STG.E.U16 desc[UR36][R6.64+0x50], R44 ;  /* 0x0000502c06005986 */ /* 0x000fe2000c101524 */
[----:B------:R-:W-:-:S02]  /*40d0*/  ISETP.GT.AND P5, PT, R3, 0x8, P0 ;  /* 0x000000080300780c */ /* 0x000fc400007a4270 */
[C---:B------:R-:W-:Y:S01]  /*40e0*/  ISETP.GT.AND P1, PT, R4.reuse, 0x38, PT ;  /* 0x000000380400780c */ /* 0x040fe20003f24270 */
[----:B------:R-:W-:Y:S01]  /*40f0*/  @P3 STG.E.U16 desc[UR36][R6.64+0x52], R45 ;  /* 0x0000522d06003986 */ /* 0x000fe2000c101524 */
[C---:B------:R-:W-:Y:S02]  /*4100*/  ISETP.GT.AND P3, PT, R4.reuse, 0x30, PT ;  /* 0x000000300400780c */ /* 0x040fe40003f64270 */
[----:B------:R-:W-:Y:S01]  /*4110*/  ISETP.GT.AND P0, PT, R4, 0x39, PT ;  /* 0x000000390400780c */ /* 0x000fe20003f04270 */
[----:B------:R-:W-:Y:S01]  /*4120*/  @P4 IMAD.MOV.U32 R4, RZ, RZ, R8 ;  /* 0x000000ffff044224 */ /* 0x000fe200078e0008 */
[----:B------:R-:W-:Y:S01]  /*4130*/  F2FP.BF16.F32.PACK_AB R46, RZ, R46 ;  /* 0x0000002eff2e723e */ /* 0x000fe200000010ff */
[----:B------:R-:W-:Y:S01]  /*4140*/  @P4 IMAD.MOV.U32 R5, RZ, RZ, R9 ;  /* 0x000000ffff054224 */ /* 0x000fe200078e0009 */
[----:B------:R-:W-:Y:S02]  /*4150*/  F2FP.BF16.F32.PACK_AB R47, RZ, R47 ;  /* 0x0000002fff2f723e */ /* 0x000fe400000010ff */
[----:B------:R-:W-:-:S02]  /*4160*/  F2FP.BF16.F32.PACK_AB R48, RZ, R48 ;  /* 0x00000030ff30723e */ /* 0x000fc400000010ff */
[----:B------:R0:W-:Y:S01]  /*4170*/  @P4 STG.E.U16 desc[UR36][R4.64+0x50], R46 ;  /* 0x0000502e04004986 */ /* 0x0001e2000c101524 */
[C---:B------:R-:W-:Y:S02]  /*4180*/  ISETP.GT.AND P4, PT, R3.reuse, RZ, P2 ;  /* 0x000000ff0300720c */ /* 0x040fe40001784270 */
[----:B------:R-:W-:Y:S02]  /*4190*/  F2FP.BF16.F32.PACK_AB R49, RZ, R49 ;  /* 0x00000031ff31723e */ /* 0x000fe400000010ff */
[----:B------:R-:W-:Y:S02]  /*41a0*/  ISETP.GT.AND P2, PT, R3, 0x8, P2 ;  /* 0x000000080300780c */ /* 0x000fe40001744270 */
[----:B------:R-:W-:Y:S02]  /*41b0*/  F2FP.BF16.F32.PACK_AB R50, RZ, R50 ;  /* 0x00000032ff32723e */ /* 0x000fe400000010ff */
[----:B------:R-:W-:Y:S02]  /*41c0*/  F2FP.BF16.F32.PACK_AB R51, RZ, R51 ;  /* 0x00000033ff33723e */ /* 0x000fe400000010ff */
[----:B------:R-:W-:Y:S01]  /*41d0*/  F2FP.BF16.F32.PACK_AB R52, RZ, R52 ;  /* 0x00000034ff34723e */ /* 0x000fe200000010ff */
[----:B0-----:R-:W-:Y:S01]  /*41e0*/  @P5 IMAD.MOV.U32 R4, RZ, RZ, R8 ;  /* 0x000000ffff045224 */ /* 0x001fe200078e0008 */
[----:B------:R-:W-:Y:S01]  /*41f0*/  F2FP.BF16.F32.PACK_AB R53, RZ, R53 ;  /* 0x00000035ff35723e */ /* 0x000fe200000010ff */
[----:B------:R-:W-:Y:S01]  /*4200*/  @P5 IMAD.MOV.U32 R5, RZ, RZ, R9 ;  /* 0x000000ffff055224 */ /* 0x000fe200078e0009 */
[----:B------:R-:W-:-:S02]  /*4210*/  F2FP.BF16.F32.PACK_AB R54, RZ, R54 ;  /* 0x00000036ff36723e */ /* 0x000fc400000010ff */
[----:B------:R-:W-:Y:S02]  /*4220*/  F2FP.BF16.F32.PACK_AB R55, RZ, R55 ;  /* 0x00000037ff37723e */ /* 0x000fe400000010ff */
[----:B------:R0:W-:Y:S01]  /*4230*/  @P5 STG.E.U16 desc[UR36][R4.64+0x52], R47 ;  /* 0x0000522f04005986 */ /* 0x0001e2000c101524 */
[C---:B------:R-:W-:Y:S02]  /*4240*/  ISETP.GT.AND P5, PT, R3.reuse, RZ, P3 ;  /* 0x000000ff0300720c */ /* 0x040fe40001fa4270 */
[----:B------:R-:W-:-:S11]  /*4250*/  ISETP.GT.AND P3, PT, R3, 0x8, P3 ;  /* 0x000000080300780c */ /* 0x000fd60001f64270 */
[----:B0-----:R-:W-:Y:S02]  /*4260*/  @P5 IMAD.MOV.U32 R4, RZ, RZ, R6 ;  /* 0x000000ffff045224 */ /* 0x001fe400078e0006 */
[----:B------:R-:W-:-:S05]  /*4270*/  @P5 IMAD.MOV.U32 R5, RZ, RZ, R7 ;  /* 0x000000ffff055224 */ /* 0x000fca00078e0007 */
[----:B------:R0:W-:Y:S01]  /*4280*/  @P5 STG.E.U16 desc[UR36][R4.64+0x60], R48 ;  /* 0x0000603004005986 */ /* 0x0001e2000c101524 */
[C---:B------:R-:W-:Y:S02]  /*4290*/  ISETP.GT.AND P5, PT, R3.reuse, RZ, P0 ;  /* 0x000000ff0300720c */ /* 0x040fe400007a4270 */
[----:B------:R-:W-:Y:S01]  /*42a0*/  ISETP.GT.AND P0, PT, R3, 0x8, P0 ;  /* 0x000000080300780c */ /* 0x000fe20000704270 */
[----:B0-----:R-:W-:Y:S02]  /*42b0*/  @P4 IMAD.MOV.U32 R4, RZ, RZ, R6 ;  /* 0x000000ffff044224 */ /* 0x001fe400078e0006 */
[----:B------:R-:W-:-:S05]  /*42c0*/  @P4 IMAD.MOV.U32 R5, RZ, RZ, R7 ;  /* 0x000000ffff054224 */ /* 0x000fca00078e0007 */
[----:B------:R0:W-:Y:S01]  /*42d0*/  @P4 STG.E.U16 desc[UR36][R4.64+0x62], R49 ;  /* 0x0000623104004986 */ /* 0x0001e2000c101524 */
[C---:B------:R-:W-:Y:S02]  /*42e0*/  ISETP.GT.AND P4, PT, R3.reuse, RZ, P1 ;  /* 0x000000ff0300720c */ /* 0x040fe40000f84270 */
[----:B------:R-:W-:Y:S01]  /*42f0*/  ISETP.GT.AND P1, PT, R3, 0x8, P1 ;  /* 0x000000080300780c */ /* 0x000fe20000f24270 */
[----:B0-----:R-:W-:Y:S02]  /*4300*/  @P3 IMAD.MOV.U32 R4, RZ, RZ, R8 ;  /* 0x000000ffff043224 */ /* 0x001fe400078e0008 */
[----:B------:R-:W-:-:S05]  /*4310*/  @P3 IMAD.MOV.U32 R5, RZ, RZ, R9 ;  /* 0x000000ffff053224 */ /* 0x000fca00078e0009 */
[----:B------:R0:W-:Y:S02]  /*4320*/  @P3 STG.E.U16 desc[UR36][R4.64+0x60], R50 ;  /* 0x0000603204003986 */ /* 0x0001e4000c101524 */
[----:B0-----:R-:W-:Y:S02]  /*4330*/  @P2 IMAD.MOV.U32 R4, RZ, RZ, R8 ;  /* 0x000000ffff042224 */ /* 0x001fe400078e0008 */
[----:B------:R-:W-:-:S05]  /*4340*/  @P2 IMAD.MOV.U32 R5, RZ, RZ, R9 ;  /* 0x000000ffff052224 */ /* 0x000fca00078e0009 */
[----:B------:R0:W-:Y:S02]  /*4350*/  @P2 STG.E.U16 desc[UR36][R4.64+0x62], R51 ;  /* 0x0000623304002986 */ /* 0x0001e4000c101524 */
[----:B0-----:R-:W-:Y:S02]  /*4360*/  @P4 IMAD.MOV.U32 R4, RZ, RZ, R6 ;  /* 0x000000ffff044224 */ /* 0x001fe400078e0006 */
[----:B------:R-:W-:-:S05]  /*4370*/  @P4 IMAD.MOV.U32 R5, RZ, RZ, R7 ;  /* 0x000000ffff054224 */ /* 0x000fca00078e0007 */
[----:B------:R0:W-:Y:S04]  /*4380*/  @P4 STG.E.U16 desc[UR36][R4.64+0x70], R52 ;  /* 0x0000703404004986 */ /* 0x0001e8000c101524 */
[----:B------:R1:W-:Y:S01]  /*4390*/  @P5 STG.E.U16 desc[UR36][R6.64+0x72], R53 ;  /* 0x0000723506005986 */ /* 0x0003e2000c101524 */
[----:B0-----:R-:W-:Y:S02]  /*43a0*/  @P1 IMAD.MOV.U32 R4, RZ, RZ, R8 ;  /* 0x000000ffff041224 */ /* 0x001fe400078e0008 */
[----:B------:R-:W-:-:S05]  /*43b0*/  @P1 IMAD.MOV.U32 R5, RZ, RZ, R9 ;  /* 0x000000ffff051224 */ /* 0x000fca00078e0009 */
[----:B------:R1:W-:Y:S04]  /*43c0*/  @P1 STG.E.U16 desc[UR36][R4.64+0x70], R54 ;  /* 0x0000703604001986 */ /* 0x0003e8000c101524 */
[----:B------:R1:W-:Y:S02]  /*43d0*/  @P0 STG.E.U16 desc[UR36][R8.64+0x72], R55 ;  /* 0x0000723708000986 */ /* 0x0003e4000c101524 */
.L_x_97:
[----:B------:R-:W-:Y:S05]  /*43e0*/  BSYNC B0 ;  /* 0x0000000000007941 */ /* 0x000fea0003800000 */
.L_x_35:
[----:B------:R-:W-:Y:S01]  /*43f0*/  ULDC UR4, c[0x0][0xc] ;  /* 0x0000030000047ab9 */ /* 0x000fe20000000800 */
[----:B------:R-:W-:Y:S01]  /*4400*/  ULDC UR5, c[0x0][0x10] ;  /* 0x0000040000057ab9 */ /* 0x000fe20000000800 */
[----:B------:R-:W4:Y:S01]  /*4410*/  LDC R3, c[0x0][0x14] ;  /* 0x00000500ff037b82 */ /* 0x000f220000000800 */
[----:B------:R-:W-:Y:S01]  /*4420*/  UIMAD.WIDE.U32 UR4, UR4, UR5, URZ ;  /* 0x00000005040472a5 */ /* 0x000fe2000f8e003f */
[----:B------:R-:W-:Y:S02]  /*4430*/  IMAD.MOV.U32 R61, RZ, RZ, -0x1 ;  /* 0xffffffffff3d7424 */ /* 0x000fe400078e00ff */
[----:B------:R-:W-:-:S03]  /*4440*/  IMAD.MOV.U32 R59, RZ, RZ, -0x1 ;  /* 0xffffffffff3b7424 */ /* 0x000fc600078e00ff */
[----:B----4-:R-:W-:-:S04]  /*4450*/  IMAD.WIDE.U32 R16, R3, UR4, R16 ;  /* 0x0000000403107c25 */ /* 0x010fc8000f8e0010 */
[----:B------:R-:W-:Y:S01]  /*4460*/  IMAD R3, R3, UR5, RZ ;  /* 0x0000000503037c24 */ /* 0x000fe2000f8e02ff */
[----:B------:R-:W-:Y:S02]  /*4470*/  ULDC.64 UR4, c[0x0][0x650] ;  /* 0x0001940000047ab9 */ /* 0x000fe40000000a00 */
[----:B------:R-:W-:Y:S01]  /*4480*/  ISETP.GE.U32.AND P0, PT, R16, UR4, PT ;  /* 0x0000000410007c0c */ /* 0x000fe2000bf06070 */
[--C-:B------:R-:W-:Y:S01]  /*4490*/  IMAD.IADD R17, R17, 0x1, R3.reuse ;  /* 0x0000000111117824 */ /* 0x100fe200078e0203 */
[----:B------:R-:W-:-:S04]  /*44a0*/  PRMT R3, RZ, 0x7610, R3 ;  /* 0x00007610ff037816 */ /* 0x000fc80000000003 */
[----:B------:R-:W-:-:S13]  /*44b0*/  ISETP.GE.U32.AND.EX P0, PT, R17, UR5, PT, P0 ;  /* 0x0000000511007c0c */ /* 0x000fda000bf06100 */
[----:B------:R-:W-:Y:S05]  /*44c0*/  @P0 BRA `(.L_x_98) ;  /* 0x0000000400640947 */ /* 0x000fea0003800000 */
[----:B---3--:R-:W3:Y:S01]  /*44d0*/  S2R R12, SR_CTAID.X ;  /* 0x00000000000c7919 */ /* 0x008ee20000002500 */
[----:B-12---:R-:W1:Y:S01]  /*44e0*/  LDC.64 R10, c[0x0][0x628] ;  /* 0x00018a00ff0a7b82 */ /* 0x006e620000000a00 */
[----:B------:R-:W-:Y:S01]  /*44f0*/  ULDC UR4, c[0x0][0x150] ;  /* 0x0000540000047ab9 */ /* 0x000fe20000000800 */
[----:B------:R-:W-:Y:S01]  /*4500*/  IMAD.MOV.U32 R8, RZ, RZ, R16 ;  /* 0x000000ffff087224 */ /* 0x000fe200078e0010 */
[----:B-----5:R-:W2:Y:S01]  /*4510*/  S2R R24, SR_CTAID.Y ;  /* 0x0000000000187919 */ /* 0x020ea20000002600 */
[----:B------:R-:W-:-:S04]  /*4520*/  IMAD.MOV.U32 R9, RZ, RZ, R17 ;  /* 0x000000ffff097224 */ /* 0x000fc800078e0011 */
[----:B------:R-:W4:Y:S08]  /*4530*/  LDC R21, c[0x0][0x144] ;  /* 0x00005100ff157b82 */ /* 0x000f300000000800 */
[----:B------:R-:W0:Y:S08]  /*4540*/  LDC R0, c[0x0][0x630] ;  /* 0x00018c00ff007b82 */ /* 0x000e300000000800 */
[----:B------:R-:W0:Y:S01]  /*4550*/  LDC.64 R14, c[0x0][0x620] ;  /* 0x00018800ff0e7b82 */ /* 0x000e220000000a00 */
[----:B-1----:R-:W-:-:S04]  /*4560*/  ISETP.NE.U32.AND P0, PT, R10, RZ, PT ;  /* 0x000000ff0a00720c */ /* 0x002fc80003f05070 */
[----:B------:R-:W-:Y:S02]  /*4570*/  ISETP.NE.AND.EX P0, PT, R11, RZ, PT, P0 ;  /* 0x000000ff0b00720c */ /* 0x000fe40003f05300 */
[----:B---3--:R-:W-:-:S05]  /*4580*/  I2FP.F32.U32 R3, R12 ;  /* 0x0000000c00037245 */ /* 0x008fca0000201000 */
[----:B------:R-:W-:-:S04]  /*4590*/  FMUL R3, R3, UR4 ;  /* 0x0000000403037c20 */ /* 0x000fc80008400000 */
[----:B------:R1:W3:Y:S02]  /*45a0*/  F2I.U32.TRUNC.NTZ R20, R3 ;  /* 0x0000000300147305 */ /* 0x0002e4000020f000 */
[----:B--2-4-:R-:W-:Y:S05]  /*45b0*/  @!P0 BRA `(.L_x_99) ;  /* 0x0000000000288947 */ /* 0x014fea0003800000 */
[----:B-1----:R-:W1:Y:S02]  /*45c0*/  LDC R3, c[0x0][0x634] ;  /* 0x00018d00ff037b82 */ /* 0x002e640000000800 */
[----:B-1----:R-:W-:-:S05]  /*45d0*/  IADD3 R3, P0, R16, R3, RZ ;  /* 0x0000000310037210 */ /* 0x002fca0007f1e0ff */
[----:B------:R-:W-:-:S04]  /*45e0*/  IMAD.X R13, RZ, RZ, R17, P0 ;  /* 0x000000ffff0d7224 */ /* 0x000fc800000e0611 */
[----:B0-----:R-:W-:-:S04]  /*45f0*/  IMAD.WIDE.U32 R4, R13, R10, RZ ;  /* 0x0000000a0d047225 */ /* 0x001fc800078e00ff */
[----:B------:R-:W-:-:S04]  /*4600*/  IMAD.WIDE.U32 R6, P0, R3, R11, R4 ;  /* 0x0000000b03067225 */ /* 0x000fc80007800004 */
[----:B------:R-:W-:-:S04]  /*4610*/  IMAD.WIDE.U32 R4, R3, R10, RZ ;  /* 0x0000000a03047225 */ /* 0x000fc800078e00ff */
[----:B------:R-:W-:Y:S01]  /*4620*/  IMAD.X R9, RZ, RZ, RZ, P0 ;  /* 0x000000ffff097224 */ /* 0x000fe200000e06ff */
[----:B------:R-:W-:Y:S01]  /*4630*/  IADD3 RZ, P0, R5, R6, RZ ;  /* 0x0000000605ff7210 */ /* 0x000fe20007f1e0ff */
[----:B------:R-:W-:-:S04]  /*4640*/  IMAD.MOV.U32 R8, RZ, RZ, R7 ;  /* 0x000000ffff087224 */ /* 0x000fc800078e0007 */
[----:B------:R-:W-:-:S08]  /*4650*/  IMAD.WIDE.U32.X R8, R13, R11, R8, P0 ;  /* 0x0000000b0d087225 */ /* 0x000fd000000e0408 */
.L_x_99:
[----:B------:R-:W2:Y:S01]  /*4660*/  LDC.64 R28, c[0x0][0x640] ;  /* 0x00019000ff1c7b82 */ /* 0x000ea20000000a00 */
[-CC-:B0-----:R-:W-:Y:S01]  /*4670*/  SHF.R.U64 R59, R8, R0.reuse, R9.reuse ;  /* 0x00000000083b7219 */ /* 0x181fe20000001209 */
[----:B---3--:R-:W-:Y:S01]  /*4680*/  IMAD.MOV R20, RZ, RZ, -R20 ;  /* 0x000000ffff147224 */ /* 0x008fe200078e0a14 */
[----:B------:R-:W-:Y:S01]  /*4690*/  SHF.R.U32.HI R0, RZ, R0, R9 ;  /* 0x00000000ff007219 */ /* 0x000fe20000011609 */
[----:B------:R-:W-:Y:S01]  /*46a0*/  ULDC UR4, c[0x0][0x154] ;  /* 0x0000550000047ab9 */ /* 0x000fe20000000800 */
[----:B-1----:R-:W-:Y:S01]  /*46b0*/  IADD3 R3, P0, RZ, -R59, RZ ;  /* 0x8000003bff037210 */ /* 0x002fe20007f1e0ff */
[----:B------:R-:W-:Y:S02]  /*46c0*/  IMAD R21, R21, R20, R12 ;  /* 0x0000001415157224 */ /* 0x000fe400078e020c */
[----:B------:R-:W0:Y:S01]  /*46d0*/  LDC R6, c[0x0][0x618] ;  /* 0x00018600ff067b82 */ /* 0x000e220000000800 */
[----:B------:R-:W-:Y:S02]  /*46e0*/  IMAD.MOV.U32 R7, RZ, RZ, 0x1 ;  /* 0x00000001ff077424 */ /* 0x000fe400078e00ff */
[----:B------:R-:W-:-:S04]  /*46f0*/  IMAD.X R5, RZ, RZ, ~R0, P0 ;  /* 0x000000ffff057224 */ /* 0x000fc800000e0e00 */
[-C--:B------:R-:W-:Y:S01]  /*4700*/  IMAD R0, R5, R14.reuse, RZ ;  /* 0x0000000e05007224 */ /* 0x080fe200078e02ff */
[----:B------:R-:W1:Y:S01]  /*4710*/  LDC R8, c[0x0][0x608] ;  /* 0x00018200ff087b82 */ /* 0x000e620000000800 */
[----:B------:R-:W-:-:S04]  /*4720*/  IMAD.WIDE.U32 R4, R3, R14, R16 ;  /* 0x0000000e03047225 */ /* 0x000fc800078e0010 */
[----:B------:R-:W-:Y:S01]  /*4730*/  IMAD R3, R3, R15, R0 ;  /* 0x0000000f03037224 */ /* 0x000fe200078e0200 */
[----:B------:R-:W-:Y:S02]  /*4740*/  I2FP.F32.U32 R0, R24 ;  /* 0x0000001800007245 */ /* 0x000fe40000201000 */
[----:B------:R-:W3:Y:S01]  /*4750*/  LDC R26, c[0x0][0x658] ;  /* 0x00019600ff1a7b82 */ /* 0x000ee20000000800 */
[----:B------:R-:W-:Y:S01]  /*4760*/  IMAD.IADD R3, R5, 0x1, R3 ;  /* 0x0000000105037824 */ /* 0x000fe200078e0203 */
[----:B--2---:R-:W-:Y:S01]  /*4770*/  ISETP.NE.U32.AND P0, PT, R28, RZ, PT ;  /* 0x000000ff1c00720c */ /* 0x004fe20003f05070 */
[----:B------:R-:W-:Y:S01]  /*4780*/  FMUL R0, R0, UR4 ;  /* 0x0000000400007c20 */ /* 0x000fe20008400000 */
[----:B------:R-:W-:Y:S02]  /*4790*/  IMAD.MOV.U32 R5, RZ, RZ, -0x1 ;  /* 0xffffffffff057424 */ /* 0x000fe400078e00ff */
[----:B------:R-:W-:Y:S01]  /*47a0*/  ISETP.NE.AND.EX P0, PT, R29, RZ, PT, P0 ;  /* 0x000000ff1d00720c */ /* 0x000fe20003f05300 */
[----:B------:R2:W4:Y:S01]  /*47b0*/  F2I.U32.TRUNC.NTZ R13, R0 ;  /* 0x00000000000d7305 */ /* 0x000522000020f000 */
[----:B------:R-:W2:Y:S01]  /*47c0*/  LDC R15, c[0x0][0x148] ;  /* 0x00005200ff0f7b82 */ /* 0x000ea20000000800 */
[----:B0-----:R-:W-:-:S02]  /*47d0*/  SHF.R.U64 R12, R4, R6, R3 ;  /* 0x00000006040c7219 */ /* 0x001fc40000001203 */
[----:B------:R-:W-:-:S05]  /*47e0*/  SHF.R.U32.HI R3, RZ, R6, R3 ;  /* 0x00000006ff037219 */ /* 0x000fca0000011603 */
[----:B------:R-:W0:Y:S01]  /*47f0*/  LDC R20, c[0x0][0x600] ;  /* 0x00018000ff147b82 */ /* 0x000e220000000800 */
[-CC-:B-1----:R-:W-:Y:S02]  /*4800*/  SHF.R.U64 R10, R12, R8.reuse, R3.reuse ;  /* 0x000000080c0a7219 */ /* 0x182fe40000001203 */
[----:B------:R-:W-:-:S05]  /*4810*/  SHF.R.U32.HI R3, RZ, R8, R3 ;  /* 0x00000008ff037219 */ /* 0x000fca0000011603 */
[----:B------:R-:W1:Y:S01]  /*4820*/  LDC R27, c[0x0][0x648] ;  /* 0x00019200ff1b7b82 */ /* 0x000e620000000800 */
[-C--:B---3--:R-:W-:Y:S02]  /*4830*/  SHF.L.U32 R4, R5, R26.reuse, RZ ;  /* 0x0000001a05047219 */ /* 0x088fe400000006ff */
[-CC-:B------:R-:W-:Y:S02]  /*4840*/  SHF.R.U64 R14, R10, R26.reuse, R3.reuse ;  /* 0x0000001a0a0e7219 */ /* 0x180fe40000001203 */
[----:B------:R-:W-:Y:S02]  /*4850*/  SHF.R.U32.HI R5, RZ, R26, R3 ;  /* 0x0000001aff057219 */ /* 0x000fe40000011603 */
[----:B------:R-:W-:Y:S01]  /*4860*/  LOP3.LUT R25, RZ, R4, RZ, 0x33, !PT ;  /* 0x00000004ff197212 */ /* 0x000fe200078e33ff */
[----:B------:R-:W3:Y:S01]  /*4870*/  LDC R30, c[0x0][0x638] ;  /* 0x00018e00ff1e7b82 */ /* 0x000ee20000000800 */
[----:B------:R-:W-:Y:S01]  /*4880*/  SHF.L.U32 R26, R7, R26, RZ ;  /* 0x0000001a071a7219 */ /* 0x000fe200000006ff */
[----:B------:R-:W-:-:S06]  /*4890*/  IMAD.MOV.U32 R4, RZ, RZ, R14 ;  /* 0x000000ffff047224 */ /* 0x000fcc00078e000e */
[----:B------:R-:W0:Y:S01]  /*48a0*/  LDC R31, c[0x0][0x610] ;  /* 0x00018400ff1f7b82 */ /* 0x000e220000000800 */
[----:B----4-:R-:W-:Y:S05]  /*48b0*/  @!P0 BRA `(.L_x_100) ;  /* 0x0000000000288947 */ /* 0x010fea0003800000 */
        /* <DEDUP_REMOVED lines=10> */
.L_x_100:
[----:B------:R-:W-:Y:S01]  /*4960*/  ISETP.NE.AND P0, PT, R2, 0x1, PT ;  /* 0x000000010200780c */ /* 0x000fe20003f05270 */
[----:B0-----:R-:W-:Y:S01]  /*4970*/  VIADD R7, R20, 0xffffffff ;  /* 0xffffffff14077836 */ /* 0x001fe20000000000 */
[----:B-12---:R-:W-:Y:S01]  /*4980*/  SHF.R.U64 R0, R4, R27, R5 ;  /* 0x0000001b04007219 */ /* 0x006fe20000001205 */
[----:B------:R-:W-:Y:S01]  /*4990*/  IMAD.MOV R13, RZ, RZ, -R13 ;  /* 0x000000ffff0d7224 */ /* 0x000fe200078e0a0d */
[----:B------:R-:W-:Y:S01]  /*49a0*/  LOP3.LUT R5, R10, R25, RZ, 0xc0, !PT ;  /* 0x000000190a057212 */ /* 0x000fe200078ec0ff */
[----:B------:R-:W-:Y:S01]  /*49b0*/  IMAD.MOV.U32 R4, RZ, RZ, 0x1 ;  /* 0x00000001ff047424 */ /* 0x000fe200078e00ff */
[----:B------:R-:W-:Y:S01]  /*49c0*/  LOP3.LUT R12, R12, R7, RZ, 0xc0, !PT ;  /* 0x000000070c0c7212 */ /* 0x000fe200078ec0ff */
[----:B------:R-:W-:Y:S02]  /*49d0*/  IMAD.MOV R3, RZ, RZ, -R0 ;  /* 0x000000ffff037224 */ /* 0x000fe400078e0a00 */
[----:B------:R-:W-:Y:S02]  /*49e0*/  IMAD R0, R26, R0, R5 ;  /* 0x000000001a007224 */ /* 0x000fe400078e0205 */
[----:B---3--:R-:W-:-:S02]  /*49f0*/  IMAD R3, R3, R30, R14 ;  /* 0x0000001e03037224 */ /* 0x008fc400078e020e */
[----:B------:R-:W-:Y:S02]  /*4a00*/  @P0 IMAD R21, R15, R13, R24 ;  /* 0x0000000d0f150224 */ /* 0x000fe400078e0218 */
[----:B------:R-:W-:Y:S01]  /*4a10*/  IMAD R5, R3, R20, R12 ;  /* 0x0000001403057224 */ /* 0x000fe200078e020c */
[----:B------:R-:W-:Y:S01]  /*4a20*/  PRMT R3, R4, 0x7610, R3 ;  /* 0x0000761004037816 */ /* 0x000fe20000000003 */
[----:B------:R-:W-:-:S05]  /*4a30*/  IMAD R0, R0, R31, R21 ;  /* 0x0000001f00007224 */ /* 0x000fca00078e0215 */
[----:B------:R-:W-:Y:S02]  /*4a40*/  SEL R61, R5, R0, !P0 ;  /* 0x00000000053d7207 */ /* 0x000fe40004000000 */
[----:B------:R-:W-:-:S07]  /*4a50*/  SEL R0, R0, R5, !P0 ;  /* 0x0000000500007207 */ /* 0x000fce0004000000 */
.L_x_98:
[----:B------:R-:W-:Y:S01]  /*4a60*/  LOP3.LUT P0, RZ, R3, 0xff, RZ, 0xc0, !PT ;  /* 0x000000ff03ff7812 */ /* 0x000fe2000780c0ff */
[----:B------:R-:W-:-:S12]  /*4a70*/  IMAD.MOV.U32 R60, RZ, RZ, R0 ;  /* 0x000000ffff3c7224 */ /* 0x000fd800078e0000 */
[----:B------:R-:W-:Y:S05]  /*4a80*/  @P0 BRA `(.L_x_101) ;  /* 0xffffffc800140947 */ /* 0x000fea000383ffff */
[----:B------:R-:W-:Y:S05]  /*4a90*/  EXIT ;  /* 0x000000000000794d */ /* 0x000fea0003800000 */
.L_x_8:
        /* <DEDUP_REMOVED lines=26> */
.L_x_103:
[----:B------:R-:W0:Y:S01]  /*4c40*/  LDC.64 R28, c[0x0][0x640] ;  /* 0x00019000ff1c7b82 */ /* 0x000e220000000a00 */
[-CC-:B------:R-:W-:Y:S01]  /*4c50*/  SHF.R.U64 R22, R12, R6.reuse, R13.reuse ;  /* 0x000000060c167219 */ /* 0x180fe2000000120d */
[----:B------:R-:W-:Y:S01]  /*4c60*/  IMAD.MOV.U32 R30, RZ, RZ, 0x1 ;  /* 0x00000001ff1e7424 */ /* 0x000fe200078e00ff */
[----:B------:R-:W-:Y:S02]  /*4c70*/  SHF.R.U32.HI R6, RZ, R6, R13 ;  /* 0x00000006ff067219 */ /* 0x000fe4000001160d */
        /* <DEDUP_REMOVED lines=8> */
[----:B------:R-:W-:Y:S01]  /*4d00*/  IMAD.IADD R9, R9, 0x1, R11 ;  /* 0x0000000109097824 */ /* 0x000fe200078e020b */
[----:B0-----:R-:W-:-:S04]  /*4d10*/  ISETP.NE.U32.AND P0, PT, R28, RZ, PT ;  /* 0x000000ff1c00720c */ /* 0x001fc80003f05070 */
[----:B------:R-:W-:Y:S02]  /*4d20*/  ISETP.NE.AND.EX P0, PT, R29, RZ, PT, P0 ;  /* 0x000000ff1d00720c */ /* 0x000fe40003f05300 */
[----:B------:R-:W0:Y:S01]  /*4d30*/  LDC R20, c[0x0][0x600] ;  /* 0x00018000ff147b82 */ /* 0x000e220000000800 */
[-CC-:B-1----:R-:W-:Y:S01]  /*4d40*/  SHF.R.U64 R14, R8, R10.reuse, R9.reuse ;  /* 0x0000000a080e7219 */ /* 0x182fe20000001209 */
[----:B------:R-:W-:Y:S01]  /*4d50*/  IMAD.MOV.U32 R8, RZ, RZ, -0x1 ;  /* 0xffffffffff087424 */ /* 0x000fe200078e00ff */
[----:B------:R-:W-:-:S05]  /*4d60*/  SHF.R.U32.HI R9, RZ, R10, R9 ;  /* 0x0000000aff097219 */ /* 0x000fca0000011609 */
[----:B------:R-:W1:Y:S01]  /*4d70*/  LDC R24, c[0x0][0x648] ;  /* 0x00019200ff187b82 */ /* 0x000e620000000800 */
[-CC-:B--2---:R-:W-:Y:S02]  /*4d80*/  SHF.R.U64 R23, R14, R12.reuse, R9.reuse ;  /* 0x0000000c0e177219 */ /* 0x184fe40000001209 */
[----:B------:R-:W-:-:S05]  /*4d90*/  SHF.R.U32.HI R6, RZ, R12, R9 ;  /* 0x0000000cff067219 */ /* 0x000fca0000011609 */
[----:B------:R-:W2:Y:S01]  /*4da0*/  LDC R26, c[0x0][0x638] ;  /* 0x00018e00ff1a7b82 */ /* 0x000ea20000000800 */
[-C--:B---3--:R-:W-:Y:S02]  /*4db0*/  SHF.L.U32 R8, R8, R27.reuse, RZ ;  /* 0x0000001b08087219 */ /* 0x088fe400000006ff */
[-CC-:B------:R-:W-:Y:S02]  /*4dc0*/  SHF.R.U64 R25, R23, R27.reuse, R6.reuse ;  /* 0x0000001b17197219 */ /* 0x180fe40000001206 */
[----:B------:R-:W-:Y:S02]  /*4dd0*/  LOP3.LUT R32, RZ, R8, RZ, 0x33, !PT ;  /* 0x00000008ff207212 */ /* 0x000fe400078e33ff */
[----:B------:R-:W-:Y:S01]  /*4de0*/  SHF.R.U32.HI R9, RZ, R27, R6 ;  /* 0x0000001bff097219 */ /* 0x000fe20000011606 */
[----:B------:R-:W3:Y:S01]  /*4df0*/  LDC R31, c[0x0][0x610] ;  /* 0x00018400ff1f7b82 */ /* 0x000ee20000000800 */
[----:B------:R-:W-:Y:S01]  /*4e00*/  IMAD.MOV.U32 R8, RZ, RZ, R25 ;  /* 0x000000ffff087224 */ /* 0x000fe200078e0019 */
[----:B------:R-:W-:Y:S06]  /*4e10*/  @!P0 BRA `(.L_x_104) ;  /* 0x0000000000288947 */ /* 0x000fec0003800000 */
        /* <DEDUP_REMOVED lines=10> */
.L_x_104:
[----:B------:R-:W-:Y:S01]  /*4ec0*/  ISETP.NE.AND P0, PT, R2, 0x1, PT ;  /* 0x000000010200780c */ /* 0x000fe20003f05270 */
[----:B------:R-:W-:Y:S01]  /*4ed0*/  IMAD.MOV.U32 R13, RZ, RZ, R22 ;  /* 0x000000ffff0d7224 */ /* 0x000fe200078e0016 */
[----:B-1----:R-:W-:Y:S01]  /*4ee0*/  SHF.R.U64 R6, R8, R24, R9 ;  /* 0x0000001808067219 */ /* 0x002fe20000001209 */
[----:B0-----:R-:W-:Y:S01]  /*4ef0*/  VIADD R9, R20, 0xffffffff ;  /* 0xffffffff14097836 */ /* 0x001fe20000000000 */
[----:B------:R-:W-:Y:S02]  /*4f00*/  SHF.L.U32 R30, R30, R27, RZ ;  /* 0x0000001b1e1e7219 */ /* 0x000fe400000006ff */
[----:B------:R-:W-:Y:S01]  /*4f10*/  LOP3.LUT R5, R23, R32, RZ, 0xc0, !PT ;  /* 0x0000002017057212 */ /* 0x000fe200078ec0ff */
[----:B------:R-:W-:-:S04]  /*4f20*/  IMAD.MOV R8, RZ, RZ, -R6 ;  /* 0x000000ffff087224 */ /* 0x000fc800078e0a06 */
[----:B------:R-:W-:Y:S01]  /*4f30*/  IMAD R6, R30, R6, R5 ;  /* 0x000000061e067224 */ /* 0x000fe200078e0205 */
[----:B------:R-:W-:Y:S01]  /*4f40*/  LOP3.LUT R5, R14, R9, RZ, 0xc0, !PT ;  /* 0x000000090e057212 */ /* 0x000fe200078ec0ff */
[----:B------:R-:W-:Y:S02]  /*4f50*/  @P0 IMAD R3, R7, R21, R4 ;  /* 0x0000001507030224 */ /* 0x000fe400078e0204 */
[----:B--2---:R-:W-:Y:S02]  /*4f60*/  IMAD R4, R8, R26, R25 ;  /* 0x0000001a08047224 */ /* 0x004fe400078e0219 */
[----:B---3--:R-:W-:Y:S02]  /*4f70*/  IMAD R3, R6, R31, R3 ;  /* 0x0000001f06037224 */ /* 0x008fe400078e0203 */
[----:B------:R-:W-:Y:S02]  /*4f80*/  IMAD R4, R4, R20, R5 ;  /* 0x0000001404047224 */ /* 0x000fe400078e0205 */
[----:B------:R-:W-:-:S03]  /*4f90*/  IMAD.MOV.U32 R6, RZ, RZ, 0x1 ;  /* 0x00000001ff067424 */ /* 0x000fc600078e00ff */
[----:B------:R-:W-:Y:S02]  /*4fa0*/  SEL R20, R4, R3, !P0 ;  /* 0x0000000304147207 */ /* 0x000fe40004000000 */
[----:B------:R-:W-:-:S07]  /*4fb0*/  SEL R11, R3, R4, !P0 ;  /* 0x00000004030b7207 */ /* 0x000fce0004000000 */
.L_x_102:
[----:B------:R-:W-:-:S08]  /*4fc0*/  NOP ;  /* 0x0000000000007918 */ /* 0x000fd00000000000 */
[----:B------:R-:W0:-:S00]  /*4fd0*/  USETMAXREG.DEALLOC.CTAPOOL 0x28 ;  /* 0x00000028000079c8 */ /* 0x000e0000080e0500 */
[----:B0-----:R-:W-:-:S13]  /*4fe0*/  ISETP.NE.AND P0, PT, R0, RZ, PT ;  /* 0x000000ff0000720c */ /* 0x001fda0003f05270 */
[----:B------:R-:W-:Y:S05]  /*4ff0*/  @P0 EXIT ;  /* 0x000000000000094d */ /* 0x000fea0003800000 */
[----:B------:R-:W-:Y:S01]  /*5000*/  LOP3.LUT P0, RZ, R6, 0xff, RZ, 0xc0, !PT ;  /* 0x000000ff06ff7812 */ /* 0x000fe2000780c0ff */
[----:B------:R-:W-:Y:S02]  /*5010*/  IMAD.MOV.U32 R0, RZ, RZ, 0x1 ;  /* 0x00000001ff007424 */ /* 0x000fe400078e00ff */
[----:B------:R-:W-:-:S10]  /*5020*/  IMAD.MOV.U32 R12, RZ, RZ, RZ ;  /* 0x000000ffff0c7224 */ /* 0x000fd400078e00ff */
[----:B------:R-:W-:Y:S05]  /*5030*/  @!P0 BRA `(.L_x_105) ;  /* 0x0000000c00908947 */ /* 0x000fea0003800000 */
[----:B------:R-:W0:Y:S01]  /*5040*/  LDC R0, c[0x0][0x28c] ;  /* 0x0000a300ff007b82 */ /* 0x000e220000000800 */
[----:B------:R-:W-:Y:S01]  /*5050*/  ULDC UR5, c[0x0][0x658] ;  /* 0x0001960000057ab9 */ /* 0x000fe20000000800 */
[----:B------:R-:W-:Y:S01]  /*5060*/  UMOV UR11, 0xffffffff ;  /* 0xffffffff000b7882 */ /* 0x000fe20000000000 */
[----:B------:R-:W-:Y:S01]  /*5070*/  UMOV UR17, 0x1 ;  /* 0x0000000100117882 */ /* 0x000fe20000000000 */
[----:B------:R-:W-:Y:S01]  /*5080*/  USHF.L.U32 UR11, UR11, UR5, URZ ;  /* 0x000000050b0b7299 */ /* 0x000fe2000800063f */
[----:B------:R-:W-:Y:S01]  /*5090*/  BSSY B0, `(.L_x_105) ;  /* 0x00000de000007945 */ /* 0x000fe20003800000 */
[----:B------:R-:W-:Y:S01]  /*50a0*/  ULDC UR9, c[0x0][0xc] ;  /* 0x0000030000097ab9 */ /* 0x000fe20000000800 */
[----:B------:R-:W-:Y:S01]  /*50b0*/  ULDC UR16, c[0x0][0x10] ;  /* 0x0000040000107ab9 */ /* 0x000fe20000000800 */
[----:B------:R-:W1:Y:S01]  /*50c0*/  S2UR UR8, SR_CgaCtaId ;  /* 0x00000000000879c3 */ /* 0x000e620000008800 */
[----:B------:R-:W-:Y:S01]  /*50d0*/  ULOP3.LUT UR13, URZ, UR11, URZ, 0x33, !UPT ;  /* 0x0000000b3f0d7292 */ /* 0x000fe2000f8e333f */
[----:B------:R-:W-:Y:S01]  /*50e0*/  IMAD.MOV.U32 R10, RZ, RZ, 0x1 ;  /* 0x00000001ff0a7424 */ /* 0x000fe200078e00ff */
[----:B------:R-:W-:Y:S01]  /*50f0*/  LOP3.LUT R9, R19, 0x2, RZ, 0xfc, !PT ;  /* 0x0000000213097812 */ /* 0x000fe200078efcff */
[----:B------:R-:W-:Y:S01]  /*5100*/  IMAD.MOV.U32 R12, RZ, RZ, RZ ;  /* 0x000000ffff0c7224 */ /* 0x000fe200078e00ff */
[----:B------:R-:W-:Y:S01]  /*5110*/  ULDC UR4, c[0x0][0x600] ;  /* 0x0001800000047ab9 */ /* 0x000fe20000000800 */
[----:B------:R-:W-:Y:S01]  /*5120*/  UMOV UR19, 0x11 ;  /* 0x0000001100137882 */ /* 0x000fe20000000000 */
[----:B------:R-:W-:-:S02]  /*5130*/  UIADD3 UR4, UR4, -0x1, URZ ;  /* 0xffffffff04047890 */ /* 0x000fc4000fffe03f */
[----:B------:R-:W-:Y:S01]  /*5140*/  USHF.L.U32 UR5, UR17, UR5, URZ ;  /* 0x0000000511057299 */ /* 0x000fe2000800063f */
[----:B------:R-:W-:Y:S01]  /*5150*/  ULDC.64 UR28, c[0x0][0x198] ;  /* 0x00006600001c7ab9 */ /* 0x000fe20000000a00 */
[----:B0-----:R-:W-:-:S05]  /*5160*/  VIADD R0, R0, 0x3f ;  /* 0x0000003f00007836 */ /* 0x001fca0000000000 */
[----:B------:R-:W-:Y:S01]  /*5170*/  SHF.R.S32.HI R3, RZ, 0x1f, R0 ;  /* 0x0000001fff037819 */ /* 0x000fe20000011400 */
[----:B-1----:R-:W-:-:S03]  /*5180*/  USHF.R.U32.HI UR27, URZ, 0x2, UR8 ;  /* 0x000000023f1b7899 */ /* 0x002fc60008011608 */
[----:B------:R-:W-:Y:S01]  /*5190*/  LEA.HI R3, R3, R0, RZ, 0x6 ;  /* 0x0000000003037211 */ /* 0x000fe200078f30ff */
[----:B------:R-:W-:Y:S01]  /*51a0*/  ULOP3.LUT UR10, UR8, 0x3, URZ, 0xc0, !UPT ;  /* 0x00000003080a7892 */ /* 0x000fe2000f8ec03f */
[----:B------:R-:W-:Y:S01]  /*51b0*/  IMAD.MOV.U32 R0, RZ, RZ, 0x1 ;  /* 0x00000001ff007424 */ /* 0x000fe200078e00ff */
[----:B------:R-:W-:Y:S01]  /*51c0*/  USHF.L.U32 UR6, UR8, 0x4, URZ ;  /* 0x0000000408067899 */ /* 0x000fe2000800063f */
[----:B------:R-:W-:Y:S01]  /*51d0*/  SHF.R.S32.HI R3, RZ, 0x6, R3 ;  /* 0x00000006ff037819 */ /* 0x000fe20000011403 */
[----:B------:R-:W-:Y:S02]  /*51e0*/  USHF.L.U32 UR7, UR8, 0xa, URZ ;  /* 0x0000000a08077899 */ /* 0x000fe4000800063f */
[----:B------:R-:W-:Y:S02]  /*51f0*/  ULOP3.LUT UR8, UR8, 0xfffffffc, URZ, 0xc0, !UPT ;  /* 0xfffffffc08087892 */ /* 0x000fe4000f8ec03f */
[----:B------:R-:W-:Y:S01]  /*5200*/  UISETP.GT.U32.AND UP0, UPT, UR10, 0xffff, UPT ;  /* 0x0000ffff0a00788c */ /* 0x000fe2000bf04070 */
[----:B------:R-:W-:Y:S01]  /*5210*/  VIADD R8, R3, 0x1 ;  /* 0x0000000103087836 */ /* 0x000fe20000000000 */
[----:B------:R-:W-:-:S02]  /*5220*/  ULOP3.LUT UR12, UR8, 0x1, URZ, 0xfc, !UPT ;  /* 0x00000001080c7892 */ /* 0x000fc4000f8efc3f */
[----:B------:R-:W-:Y:S02]  /*5230*/  ULOP3.LUT UR14, UR8, 0x2, URZ, 0xfc, !UPT ;  /* 0x00000002080e7892 */ /* 0x000fe4000f8efc3f */
[----:B------:R-:W-:Y:S02]  /*5240*/  USHF.L.U32 UR11, UR17, UR8, URZ ;  /* 0x00000008110b7299 */ /* 0x000fe4000800063f */
[----:B------:R-:W-:Y:S02]  /*5250*/  ULOP3.LUT UR15, UR8, 0x3, URZ, 0xfc, !UPT ;  /* 0x00000003080f7892 */ /* 0x000fe4000f8efc3f */
[----:B------:R-:W-:Y:S02]  /*5260*/  UIMAD.WIDE.U32 UR8, UR9, UR16, URZ ;  /* 0x00000010090872a5 */ /* 0x000fe4000f8e003f */
[----:B------:R-:W-:Y:S02]  /*5270*/  USHF.L.U32 UR12, UR17, UR12, URZ ;  /* 0x0000000c110c7299 */ /* 0x000fe4000800063f */
[----:B------:R-:W-:-:S02]  /*5280*/  USHF.L.U32 UR14, UR17, UR14, URZ ;  /* 0x0000000e110e7299 */ /* 0x000fc4000800063f */
[----:B------:R-:W-:Y:S01]  /*5290*/  USEL UR10, UR10, 0xffff, !UP0 ;  /* 0x0000ffff0a0a7887 */ /* 0x000fe2000c000000 */
[----:B------:R-:W-:Y:S01]  /*52a0*/  ULDC UR16, c[0x0][0x14] ;  /* 0x0000050000107ab9 */ /* 0x000fe20000000800 */
[----:B------:R-:W-:Y:S02]  /*52b0*/  USHF.L.U32 UR15, UR17, UR15, URZ ;  /* 0x0000000f110f7299 */ /* 0x000fe4000800063f */
[----:B------:R-:W-:Y:S02]  /*52c0*/  UIMAD.WIDE.U32 UR22, UR8, UR16, URZ ;  /* 0x00000010081672a5 */ /* 0x000fe4000f8e003f */
[----:B------:R-:W-:Y:S02]  /*52d0*/  UIMAD UR21, UR9, UR16, URZ ;  /* 0x00000010091572a4 */ /* 0x000fe4000f8e023f */
[----:B------:R-:W-:Y:S02]  /*52e0*/  ULOP3.LUT UR11, UR14, UR11, UR12, 0xfe, !UPT ;  /* 0x0000000b0e0b7292 */ /* 0x000fe4000f8efe0c */
[----:B------:R-:W-:-:S02]  /*52f0*/  ULOP3.LUT UR10, UR10, 0xffff, URZ, 0xc0, !UPT ;  /* 0x0000ffff0a0a7892 */ /* 0x000fc4000f8ec03f */
[----:B------:R-:W-:Y:S02]  /*5300*/  ULOP3.LUT UR6, UR6, 0x30, URZ, 0xc0, !UPT ;  /* 0x0000003006067892 */ /* 0x000fe4000f8ec03f */
[----:B------:R-:W-:Y:S02]  /*5310*/  ULOP3.LUT UR7, UR7, 0xc00, URZ, 0xc0, !UPT ;  /* 0x00000c0007077892 */ /* 0x000fe4000f8ec03f */
[----:B------:R-:W-:Y:S02]  /*5320*/  UIADD3 UR21, UR23, UR21, URZ ;  /* 0x0000001517157290 */ /* 0x000fe4000fffe03f */
[----:B------:R-:W-:Y:S02]  /*5330*/  ULOP3.LUT UR18, UR11, UR15, URZ, 0xfc, !UPT ;  /* 0x0000000f0b127292 */ /* 0x000fe4000f8efc3f */
[----:B------:R-:W-:-:S12]  /*5340*/  USHF.L.U32 UR19, UR19, UR10, URZ ;  /* 0x0000000a13137299 */ /* 0x000fd8000800063f */
.L_x_116:
[----:B------:R-:W-:-:S03]  /*5350*/  UMOV UR8, 0xffffffff ;  /* 0xffffffff00087882 */ /* 0x000fc60000000000 */
[----:B------:R-:W-:Y:S05]  /*5360*/  BRA.DIV UR8, `(.L_x_106) ;  /* 0x0000001208607947 */ /* 0x000fea000b800000 */
[----:B------:R-:W-:-:S13]  /*5370*/  ELECT P6, URZ, PT ;  /* 0x00000000003f782f */ /* 0x000fda00038c0000 */
.L_x_132:
[----:B------:R-:W0:Y:S01]  /*5380*/  LDC R4, c[0x0][0x28c] ;  /* 0x0000a300ff047b82 */ /* 0x000e220000000800 */
[----:B------:R-:W-:Y:S01]  /*5390*/  BSSY B1, `(.L_x_107) ;  /* 0x000003c000017945 */ /* 0x000fe20003800000 */
[----:B0-----:R-:W-:-:S13]  /*53a0*/  ISETP.LT.OR P6, PT, R4, 0x1, !P6 ;  /* 0x000000010400780c */ /* 0x001fda00077c1670 */
[----:B------:R-:W-:Y:S05]  /*53b0*/  @P6 BRA `(.L_x_108) ;  /* 0x0000000000e46947 */ /* 0x000fea0003800000 */
[----:B------:R-:W-:Y:S01]  /*53c0*/  LEA R11, R11, UR27, 0x1 ;  /* 0x0000001b0b0b7c11 */ /* 0x000fe2000f8e08ff */
[----:B------:R-:W-:Y:S01]  /*53d0*/  IMAD.MOV.U32 R21, RZ, RZ, RZ ;  /* 0x000000ffff157224 */ /* 0x000fe200078e00ff */
[----:B------:R-:W-:Y:S01]  /*53e0*/  LEA R20, R20, UR6, 0x6 ;  /* 0x0000000614147c11 */ /* 0x000fe2000f8e30ff */
[----:B------:R-:W-:Y:S02]  /*53f0*/  IMAD.MOV.U32 R4, RZ, RZ, R8 ;  /* 0x000000ffff047224 */ /* 0x000fe400078e0008 */
[----:B------:R-:W-:Y:S02]  /*5400*/  IMAD.MOV.U32 R5, RZ, RZ, R0 ;  /* 0x000000ffff057224 */ /* 0x000fe400078e0000 */
[----:B------:R-:W-:Y:S02]  /*5410*/  IMAD.MOV.U32 R6, RZ, RZ, R12 ;  /* 0x000000ffff067224 */ /* 0x000fe400078e000c */
[----:B------:R-:W-:-:S07]  /*5420*/  IMAD.SHL.U32 R15, R11, 0x40, RZ ;  /* 0x000000400b0f7824 */ /* 0x000fce00078e00ff */
.L_x_111:
[----:B------:R-:W0:Y:S01]  /*5430*/  S2R R14, SR_CgaCtaId ;  /* 0x00000000000e7919 */ /* 0x000e220000008800 */
[----:B------:R-:W-:Y:S02]  /*5440*/  MOV R7, 0x400 ;  /* 0x0000040000077802 */ /* 0x000fe40000000f00 */
[----:B------:R-:W-:-:S13]  /*5450*/  LOP3.LUT P1, RZ, R18, 0x7f, RZ, 0xc0, !PT ;  /* 0x0000007f12ff7812 */ /* 0x000fda000782c0ff */
[----:B------:R-:W1:Y:S01]  /*5460*/  @!P1 LDC R11, c[0x0][0x500] ;  /* 0x00014000ff0b9b82 */ /* 0x000e620000000800 */
[----:B0-----:R-:W-:Y:S02]  /*5470*/  LEA R22, R14, R7, 0x18 ;  /* 0x000000070e167211 */ /* 0x001fe400078ec0ff */
[----:B------:R-:W-:-:S03]  /*5480*/  SHF.L.U32 R7, R5, 0x1f, RZ ;  /* 0x0000001f05077819 */ /* 0x000fc600000006ff */
[----:B------:R-:W-:-:S04]  /*5490*/  IMAD R14, R6, 0x8, R22 ;  /* 0x00000008060e7824 */ /* 0x000fc800078e0216 */
[----:B------:R-:W0:Y:S02]  /*54a0*/  SYNCS.PHASECHK.TRANS64.TRYWAIT P0, [R14+URZ+0x48], R7 ;  /* 0x000048070e0075a7 */ /* 0x000e24000800017f */
[----:B01----:R-:W-:Y:S05]  /*54b0*/  @!P0 BRA `(.L_x_109) ;  /* 0x00000010002c8947 */ /* 0x003fea0003800000 */
.L_x_133:
[----:B0-----:R-:W-:Y:S01]  /*54c0*/  PRMT R7, R9, 0x9910, RZ ;  /* 0x0000991009077816 */ /* 0x001fe200000000ff */
[----:B------:R0:W-:Y:S03]  /*54d0*/  @!P1 SYNCS.ARRIVE.TRANS64 RZ, [R14+URZ], R11 ;  /* 0x0000000b0eff99a7 */ /* 0x0001e6000800003f */
[----:B------:R-:W-:-:S13]  /*54e0*/  ISETP.NE.AND P0, PT, R7, 0x2, PT ;  /* 0x000000020700780c */ /* 0x000fda0003f05270 */
[----:B0-----:R-:W-:Y:S05]  /*54f0*/  @P0 BRA `(.L_x_110) ;  /* 0x0000000000040947 */ /* 0x001fea0003800000 */
[----:B------:R-:W-:Y:S01]  /*5500*/  BPT.TRAP 0x1 ;  /* 0x000000040000795c */ /* 0x000fe20000300000 */
.L_x_110:
[----:B------:R-:W-:Y:S01]  /*5510*/  LEA R7, R6, UR27, 0x1 ;  /* 0x0000001b06077c11 */ /* 0x000fe2000f8e08ff */
[----:B------:R-:W-:Y:S01]  /*5520*/  VIADD R4, R4, 0xffffffff ;  /* 0xffffffff04047836 */ /* 0x000fe20000000000 */
[----:B------:R-:W-:Y:S01]  /*5530*/  R2UR UR25, R15 ;  /* 0x000000000f1972ca */ /* 0x000fe200000e0000 */
[----:B------:R-:W-:Y:S01]  /*5540*/  UIADD3 UR14, UP0, UR28, 0xf0, URZ ;  /* 0x000000f01c0e7890 */ /* 0x000fe2000ff1e03f */
[----:B------:R-:W-:Y:S01]  /*5550*/  R2UR UR9, R14 ;  /* 0x000000000e0972ca */ /* 0x000fe200000e0000 */
[----:B------:R-:W-:Y:S01]  /*5560*/  IMAD.SHL.U32 R7, R7, 0x1000, RZ ;  /* 0x0000100007077824 */ /* 0x000fe200078e00ff */
[----:B------:R-:W-:Y:S01]  /*5570*/  R2UR UR10, R21 ;  /* 0x00000000150a72ca */ /* 0x000fe200000e0000 */
[----:B------:R-:W-:Y:S01]  /*5580*/  UIADD3 UR32, UP1, UR28, 0x1f0, URZ ;  /* 0x000001f01c207890 */ /* 0x000fe2000ff3e03f */
[----:B------:R-:W-:Y:S01]  /*5590*/  R2UR UR12, R13 ;  /* 0x000000000d0c72ca */ /* 0x000fe200000e0000 */
[--C-:B------:R-:W-:Y:S01]  /*55a0*/  IMAD R11, R7, 0x2, R22.reuse ;  /* 0x00000002070b7824 */ /* 0x100fe200078e0216 */
[----:B------:R-:W-:Y:S01]  /*55b0*/  LEA R7, R6, UR7, 0xc ;  /* 0x0000000706077c11 */ /* 0x000fe2000f8e60ff */
[----:B------:R-:W-:Y:S01]  /*55c0*/  UIADD3.X UR15, URZ, UR29, URZ, UP0, !UPT ;  /* 0x0000001d3f0f7290 */ /* 0x000fe200087fe43f */
[----:B------:R-:W-:Y:S01]  /*55d0*/  R2UR UR26, R20 ;  /* 0x00000000141a72ca */ /* 0x000fe200000e0000 */
[----:B------:R-:W-:Y:S01]  /*55e0*/  UPRMT UR20, URZ, 0x5410, UR19 ;  /* 0x000054103f147896 */ /* 0x000fe20008000013 */
[----:B------:R-:W-:Y:S01]  /*55f0*/  R2UR UR8, R11 ;  /* 0x000000000b0872ca */ /* 0x000fe200000e0000 */
[----:B------:R-:W-:Y:S01]  /*5600*/  IMAD R7, R7, 0x2, R22 ;  /* 0x0000000207077824 */ /* 0x000fe200078e0216 */
[----:B------:R-:W-:Y:S01]  /*5610*/  ISETP.GT.AND P1, PT, R4, 0x1, PT ;  /* 0x000000010400780c */ /* 0x000fe20003f24270 */
[----:B------:R-:W-:Y:S01]  /*5620*/  VIADD R6, R6, 0x1 ;  /* 0x0000000106067836 */ /* 0x000fe20000000000 */
[----:B------:R-:W-:Y:S01]  /*5630*/  UPRMT UR30, URZ, 0x5410, UR18 ;  /* 0x000054103f1e7896 */ /* 0x000fe20008000012 */
[----:B------:R-:W-:Y:S01]  /*5640*/  VIADD R21, R21, 0x40 ;  /* 0x0000004015157836 */ /* 0x000fe20000000000 */
[----:B------:R-:W-:Y:S01]  /*5650*/  R2UR UR11, R7 ;  /* 0x00000000070b72ca */ /* 0x000fe200000e0000 */
[----:B------:R-:W-:Y:S01]  /*5660*/  UIADD3.X UR33, URZ, UR29, URZ, UP1, !UPT ;  /* 0x0000001d3f217290 */ /* 0x000fe20008ffe43f */
[----:B------:R-:W-:Y:S01]  /*5670*/  ISETP.NE.AND P0, PT, R6, 0x9, PT ;  /* 0x000000090600780c */ /* 0x000fe20003f05270 */
[----:B------:R-:W-:Y:S01]  /*5680*/  UMOV UR16, 0x0 ;  /* 0x0000000000107882 */ /* 0x000fe20000000000 */
[----:B------:R-:W-:-:S02]  /*5690*/  UMOV UR17, 0x10000000 ;  /* 0x1000000000117882 */ /* 0x000fc40000000000 */
[----:B------:R-:W-:Y:S01]  /*56a0*/  SEL R14, RZ, 0x1, P0 ;  /* 0x00000001ff0e7807 */ /* 0x000fe20000000000 */
[----:B------:R-:W-:Y:S01]  /*56b0*/  UIADD3 UR8, UR8, 0x180, URZ ;  /* 0x0000018008087890 */ /* 0x000fe2000fffe03f */
[----:B------:R-:W-:Y:S02]  /*56c0*/  SEL R6, R6, RZ, P0 ;  /* 0x000000ff06067207 */ /* 0x000fe40000000000 */
[----:B------:R-:W-:-:S03]  /*56d0*/  LOP3.LUT R5, R5, R14, RZ, 0x3c, !PT ;  /* 0x0000000e05057212 */ /* 0x000fc600078e3cff */
[----:B------:R-:W-:-:S03]  /*56e0*/  UIADD3 UR24, UR11, 0x24180, URZ ;  /* 0x000241800b187890 */ /* 0x000fc6000fffe03f */
[----:B------:R-:W-:Y:S02]  /*56f0*/  UMOV UR11, UR25 ;  /* 0x00000019000b7c82 */ /* 0x000fe40008000000 */
[----:B------:R0:W-:Y:S02]  /*5700*/  UTMALDG.3D.MULTICAST [UR8], [UR14], UR20, desc[UR16] ;  /* 0x000010080e0073b4 */ /* 0x0001e40008011814 */
[----:B0-----:R-:W-:Y:S01]  /*5710*/  UMOV UR8, UR24 ;  /* 0x0000001800087c82 */ /* 0x001fe20008000000 */
[----:B------:R-:W-:Y:S02]  /*5720*/  UMOV UR11, UR26 ;  /* 0x0000001a000b7c82 */ /* 0x000fe40008000000 */
[----:B------:R0:W-:Y:S02]  /*5730*/  UTMALDG.3D.MULTICAST [UR8], [UR32], UR30, desc[UR16] ;  /* 0x00001008200073b4 */ /* 0x0001e4000801181e */
[----:B0-----:R-:W-:Y:S05]  /*5740*/  @P1 BRA `(.L_x_111) ;  /* 0xfffffffc00381947 */ /* 0x001fea000383ffff */
.L_x_108:
[----:B------:R-:W-:Y:S05]  /*5750*/  BSYNC B1 ;  /* 0x0000000000017941 */ /* 0x000fea0003800000 */
.L_x_107:
[----:B------:R-:W-:Y:S01]  /*5760*/  LOP3.LUT P1, RZ, R10, 0xff, RZ, 0xc0, !PT ;  /* 0x000000ff0aff7812 */ /* 0x000fe2000782c0ff */
[C---:B------:R-:W-:Y:S01]  /*5770*/  IMAD.IADD R12, R3.reuse, 0x1, R12 ;  /* 0x00000001030c7824 */ /* 0x040fe200078e020c */
[----:B------:R-:W-:Y:S01]  /*5780*/  ULDC.64 UR8, c[0x0][0x650] ;  /* 0x0001940000087ab9 */ /* 0x000fe20000000a00 */
[C---:B------:R-:W-:Y:S01]  /*5790*/  ISETP.GE.U32.AND P2, PT, R3.reuse, 0x9, PT ;  /* 0x000000090300780c */ /* 0x040fe20003f46070 */
[----:B------:R-:W-:Y:S01]  /*57a0*/  BSSY B1, `(.L_x_112) ;  /* 0x000006a000017945 */ /* 0x000fe20003800000 */
[----:B------:R-:W-:Y:S01]  /*57b0*/  IMAD.MOV.U32 R11, RZ, RZ, -0x1 ;  /* 0xffffffffff0b7424 */ /* 0x000fe200078e00ff */
[----:B------:R-:W-:Y:S01]  /*57c0*/  ISETP.GT.U32.AND P0, PT, R12, 0x8, PT ;  /* 0x000000080c00780c */ /* 0x000fe20003f04070 */
[----:B------:R-:W-:Y:S01]  /*57d0*/  IMAD.MOV.U32 R20, RZ, RZ, -0x1 ;  /* 0xffffffffff147424 */ /* 0x000fe200078e00ff */
[----:B------:R-:W-:Y:S01]  /*57e0*/  PRMT R10, RZ, 0x7610, R10 ;  /* 0x00007610ff0a7816 */ /* 0x000fe2000000000a */
[----:B------:R-:W-:Y:S01]  /*57f0*/  IMAD.MOV.U32 R13, RZ, RZ, -0x1 ;  /* 0xffffffffff0d7424 */ /* 0x000fe200078e00ff */
[----:B------:R-:W-:-:S03]  /*5800*/  ISETP.LT.U32.AND P0, PT, R3, 0x9, P0 ;  /* 0x000000090300780c */ /* 0x000fc60000701070 */
[----:B------:R-:W0:Y:S01]  /*5810*/  @P1 S2R R5, SR_CgaCtaId ;  /* 0x0000000000051919 */ /* 0x000e220000008800 */
[----:B------:R-:W-:-:S04]  /*5820*/  @P1 MOV R4, 0x400 ;  /* 0x0000040000041802 */ /* 0x000fc80000000f00 */
[----:B0-----:R-:W-:Y:S01]  /*5830*/  @P1 LEA R6, R5, R4, 0x18 ;  /* 0x0000000405061211 */ /* 0x001fe200078ec0ff */
[----:B------:R-:W-:-:S03]  /*5840*/  IMAD.WIDE.U32 R4, R12, 0x38e38e39, RZ ;  /* 0x38e38e390c047825 */ /* 0x000fc600078e00ff */
[----:B------:R0:W-:Y:S01]  /*5850*/  @P1 SYNCS.ARRIVE.TRANS64.A1T0 RZ, [R6+URZ+0xa8], RZ ;  /* 0x0000a8ff06ff19a7 */ /* 0x0001e2000810003f */
[----:B------:R-:W-:Y:S02]  /*5860*/  IADD3 R16, P1, R16, UR22, RZ ;  /* 0x0000001610107c10 */ /* 0x000fe4000ff3e0ff */
[----:B------:R-:W-:Y:S02]  /*5870*/  SHF.R.U32.HI R7, RZ, 0x1, R5 ;  /* 0x00000001ff077819 */ /* 0x000fe40000011605 */
[----:B------:R-:W-:Y:S02]  /*5880*/  SEL R5, RZ, 0x1, !P0 ;  /* 0x00000001ff057807 */ /* 0x000fe40004000000 */
[----:B------:R-:W-:Y:S01]  /*5890*/  IADD3.X R17, R17, UR21, RZ, P1, !PT ;  /* 0x0000001511117c10 */ /* 0x000fe20008ffe4ff */
[----:B------:R-:W-:Y:S01]  /*58a0*/  IMAD R12, R7, -0x9, R12 ;  /* 0xfffffff7070c7824 */ /* 0x000fe200078e020c */
[----:B------:R-:W-:Y:S02]  /*58b0*/  ISETP.GE.U32.AND P0, PT, R16, UR8, PT ;  /* 0x0000000810007c0c */ /* 0x000fe4000bf06070 */
[----:B------:R-:W-:-:S02]  /*58c0*/  LOP3.LUT R0, R0, R5, RZ, 0x3c, !PT ;  /* 0x0000000500007212 */ /* 0x000fc400078e3cff */
[----:B------:R-:W-:Y:S02]  /*58d0*/  ISETP.GE.U32.AND.EX P0, PT, R17, UR9, PT, P0 ;  /* 0x0000000911007c0c */ /* 0x000fe4000bf06100 */
[----:B------:R-:W-:Y:S02]  /*58e0*/  @P2 LOP3.LUT R0, R0, 0x1, R7, 0x78, !PT ;  /* 0x0000000100002812 */ /* 0x000fe400078e7807 */
[----:B------:R-:W-:-:S09]  /*58f0*/  PRMT R4, RZ, 0x7610, R4 ;  /* 0x00007610ff047816 */ /* 0x000fd20000000004 */
[----:B0-----:R-:W-:Y:S05]  /*5900*/  @P0 BRA `(.L_x_113) ;  /* 0x00000004004c0947 */ /* 0x001fea0003800000 */
[----:B------:R-:W0:Y:S01]  /*5910*/  S2R R14, SR_CTAID.X ;  /* 0x00000000000e7919 */ /* 0x000e220000002500 */
[----:B------:R-:W-:Y:S01]  /*5920*/  ULDC.64 UR8, c[0x0][0x628] ;  /* 0x00018a0000087ab9 */ /* 0x000fe20000000a00 */
[----:B------:R-:W1:Y:S01]  /*5930*/  LDC R15, c[0x0][0x144] ;  /* 0x00005100ff0f7b82 */ /* 0x000e620000000800 */
[----:B------:R-:W-:Y:S01]  /*5940*/  ISETP.NE.U32.AND P0, PT, RZ, UR8, PT ;  /* 0x00000008ff007c0c */ /* 0x000fe2000bf05070 */
[----:B------:R-:W2:Y:S01]  /*5950*/  S2R R11, SR_CTAID.Y ;  /* 0x00000000000b7919 */ /* 0x000ea20000002600 */
[----:B------:R-:W-:Y:S01]  /*5960*/  ULDC UR10, c[0x0][0x150] ;  /* 0x00005400000a7ab9 */ /* 0x000fe20000000800 */
[----:B------:R-:W-:Y:S01]  /*5970*/  ULDC UR11, c[0x0][0x630] ;  /* 0x00018c00000b7ab9 */ /* 0x000fe20000000800 */
[----:B------:R-:W-:Y:S01]  /*5980*/  ISETP.NE.AND.EX P0, PT, RZ, UR9, PT, P0 ;  /* 0x00000009ff007c0c */ /* 0x000fe2000bf05300 */
[----:B------:R-:W-:Y:S01]  /*5990*/  IMAD.MOV.U32 R4, RZ, RZ, R16 ;  /* 0x000000ffff047224 */ /* 0x000fe200078e0010 */
[----:B0-----:R-:W-:-:S05]  /*59a0*/  I2FP.F32.U32 R5, R14 ;  /* 0x0000000e00057245 */ /* 0x001fca0000201000 */
[----:B------:R-:W-:Y:S01]  /*59b0*/  FMUL R20, R5, UR10 ;  /* 0x0000000a05147c20 */ /* 0x000fe20008400000 */
[----:B------:R-:W-:-:S05]  /*59c0*/  IMAD.MOV.U32 R5, RZ, RZ, R17 ;  /* 0x000000ffff057224 */ /* 0x000fca00078e0011 */
[----:B--2---:R-:W-:Y:S05]  /*59d0*/  @!P0 BRA `(.L_x_114) ;  /* 0x0000000000288947 */ /* 0x004fea0003800000 */
[----:B------:R-:W-:Y:S02]  /*59e0*/  ULDC UR10, c[0x0][0x634] ;  /* 0x00018d00000a7ab9 */ /* 0x000fe40000000800 */
[----:B------:R-:W-:-:S05]  /*59f0*/  IADD3 R5, P0, R16, UR10, RZ ;  /* 0x0000000a10057c10 */ /* 0x000fca000ff1e0ff */
[----:B------:R-:W-:-:S04]  /*5a00*/  IMAD.X R13, RZ, RZ, R17, P0 ;  /* 0x000000ffff0d7224 */ /* 0x000fc800000e0611 */
[----:B------:R-:W-:-:S04]  /*5a10*/  IMAD.WIDE.U32 R6, R13, UR8, RZ ;  /* 0x000000080d067c25 */ /* 0x000fc8000f8e00ff */
[----:B------:R-:W-:-:S04]  /*5a20*/  IMAD.WIDE.U32 R6, P0, R5, UR9, R6 ;  /* 0x0000000905067c25 */ /* 0x000fc8000f800006 */
[----:B------:R-:W-:-:S04]  /*5a30*/  IMAD.WIDE.U32 R4, R5, UR8, RZ ;  /* 0x0000000805047c25 */ /* 0x000fc8000f8e00ff */
[----:B------:R-:W-:Y:S01]  /*5a40*/  IMAD.MOV.U32 R4, RZ, RZ, R7 ;  /* 0x000000ffff047224 */ /* 0x000fe200078e0007 */
[----:B------:R-:W-:Y:S01]  /*5a50*/  IADD3 RZ, P1, R5, R6, RZ ;  /* 0x0000000605ff7210 */ /* 0x000fe20007f3e0ff */
[----:B------:R-:W-:-:S04]  /*5a60*/  IMAD.X R5, RZ, RZ, RZ, P0 ;  /* 0x000000ffff057224 */ /* 0x000fc800000e06ff */
[----:B------:R-:W-:-:S08]  /*5a70*/  IMAD.WIDE.U32.X R4, R13, UR9, R4, P1 ;  /* 0x000000090d047c25 */ /* 0x000fd000088e0404 */
.L_x_114:
[--C-:B------:R-:W-:Y:S01]  /*5a80*/  SHF.R.U64 R13, R4, UR11, R5.reuse ;  /* 0x0000000b040d7c19 */ /* 0x100fe20008001205 */
[----:B------:R-:W0:Y:S01]  /*5a90*/  F2I.U32.TRUNC.NTZ R20, R20 ;  /* 0x0000001400147305 */ /* 0x000e22000020f000 */
[----:B------:R-:W-:Y:S01]  /*5aa0*/  SHF.R.U32.HI R4, RZ, UR11, R5 ;  /* 0x0000000bff047c19 */ /* 0x000fe20008011605 */
[----:B------:R-:W-:Y:S01]  /*5ab0*/  ULDC.64 UR8, c[0x0][0x620] ;  /* 0x0001880000087ab9 */ /* 0x000fe20000000a00 */
[----:B------:R-:W-:Y:S01]  /*5ac0*/  IADD3 R7, P0, RZ, -R13, RZ ;  /* 0x8000000dff077210 */ /* 0x000fe20007f1e0ff */
[----:B------:R-:W-:Y:S01]  /*5ad0*/  ULDC.64 UR10, c[0x0][0x640] ;  /* 0x00019000000a7ab9 */ /* 0x000fe20000000a00 */
[----:B------:R-:W2:Y:S03]  /*5ae0*/  LDC R22, c[0x0][0x148] ;  /* 0x00005200ff167b82 */ /* 0x000ea60000000800 */
[----:B------:R-:W-:Y:S01]  /*5af0*/  IMAD.X R4, RZ, RZ, ~R4, P0 ;  /* 0x000000ffff047224 */ /* 0x000fe200000e0e04 */
[----:B------:R-:W-:-:S03]  /*5b00*/  ISETP.NE.U32.AND P0, PT, RZ, UR10, PT ;  /* 0x0000000aff007c0c */ /* 0x000fc6000bf05070 */
[----:B------:R-:W-:Y:S01]  /*5b10*/  IMAD R6, R4, UR8, RZ ;  /* 0x0000000804067c24 */ /* 0x000fe2000f8e02ff */
[----:B------:R-:W-:Y:S01]  /*5b20*/  ISETP.NE.AND.EX P0, PT, RZ, UR11, PT, P0 ;  /* 0x0000000bff007c0c */ /* 0x000fe2000bf05300 */
[----:B------:R-:W-:Y:S01]  /*5b30*/  IMAD.WIDE.U32 R4, R7, UR8, R16 ;  /* 0x0000000807047c25 */ /* 0x000fe2000f8e0010 */
[----:B------:R-:W-:-:S03]  /*5b40*/  ULDC UR8, c[0x0][0x618] ;  /* 0x0001860000087ab9 */ /* 0x000fc60000000800 */
[----:B------:R-:W-:Y:S01]  /*5b50*/  IMAD R7, R7, UR9, R6 ;  /* 0x0000000907077c24 */ /* 0x000fe2000f8e0206 */
[----:B------:R-:W-:Y:S01]  /*5b60*/  ULDC UR9, c[0x0][0x154] ;  /* 0x0000550000097ab9 */ /* 0x000fe20000000800 */
[----:B0-----:R-:W-:Y:S02]  /*5b70*/  IMAD.MOV R6, RZ, RZ, -R20 ;  /* 0x000000ffff067224 */ /* 0x001fe400078e0a14 */
[----:B------:R-:W-:Y:S02]  /*5b80*/  IMAD.IADD R5, R5, 0x1, R7 ;  /* 0x0000000105057824 */ /* 0x000fe400078e0207 */
[----:B-1----:R-:W-:Y:S01]  /*5b90*/  IMAD R14, R15, R6, R14 ;  /* 0x000000060f0e7224 */ /* 0x002fe200078e020e */
[----:B------:R-:W-:Y:S02]  /*5ba0*/  I2FP.F32.U32 R6, R11 ;  /* 0x0000000b00067245 */ /* 0x000fe40000201000 */
[--C-:B------:R-:W-:Y:S02]  /*5bb0*/  SHF.R.U64 R15, R4, UR8, R5.reuse ;  /* 0x00000008040f7c19 */ /* 0x100fe40008001205 */
[----:B------:R-:W-:Y:S01]  /*5bc0*/  SHF.R.U32.HI R4, RZ, UR8, R5 ;  /* 0x00000008ff047c19 */ /* 0x000fe20008011605 */
[----:B------:R-:W-:Y:S01]  /*5bd0*/  FMUL R6, R6, UR9 ;  /* 0x0000000906067c20 */ /* 0x000fe20008400000 */
[----:B------:R-:W-:-:S02]  /*5be0*/  ULDC UR8, c[0x0][0x608] ;  /* 0x0001820000087ab9 */ /* 0x000fc40000000800 */
[--C-:B------:R-:W-:Y:S01]  /*5bf0*/  SHF.R.U64 R21, R15, UR8, R4.reuse ;  /* 0x000000080f157c19 */ /* 0x100fe20008001204 */
[----:B------:R0:W1:Y:S01]  /*5c00*/  F2I.U32.TRUNC.NTZ R24, R6 ;  /* 0x0000000600187305 */ /* 0x000062000020f000 */
[----:B------:R-:W-:Y:S01]  /*5c10*/  SHF.R.U32.HI R4, RZ, UR8, R4 ;  /* 0x00000008ff047c19 */ /* 0x000fe20008011604 */
[----:B------:R-:W-:-:S03]  /*5c20*/  ULDC UR8, c[0x0][0x658] ;  /* 0x0001960000087ab9 */ /* 0x000fc60000000800 */
[--C-:B------:R-:W-:Y:S02]  /*5c30*/  SHF.R.U64 R20, R21, UR8, R4.reuse ;  /* 0x0000000815147c19 */ /* 0x100fe40008001204 */
[----:B------:R-:W-:-:S03]  /*5c40*/  SHF.R.U32.HI R23, RZ, UR8, R4 ;  /* 0x00000008ff177c19 */ /* 0x000fc60008011604 */
[----:B------:R-:W-:Y:S02]  /*5c50*/  IMAD.MOV.U32 R4, RZ, RZ, R20 ;  /* 0x000000ffff047224 */ /* 0x000fe400078e0014 */
[----:B------:R-:W-:Y:S01]  /*5c60*/  IMAD.MOV.U32 R5, RZ, RZ, R23 ;  /* 0x000000ffff057224 */ /* 0x000fe200078e0017 */
[----:B0-----:R-:W-:Y:S06]  /*5c70*/  @!P0 BRA `(.L_x_115) ;  /* 0x0000000000288947 */ /* 0x001fec0003800000 */
        /* <DEDUP_REMOVED lines=10> */
.L_x_115:
[----:B------:R-:W-:Y:S01]  /*5d20*/  ISETP.NE.AND P0, PT, R2, 0x1, PT ;  /* 0x000000010200780c */ /* 0x000fe20003f05270 */
[----:B------:R-:W-:Y:S01]  /*5d30*/  ULDC UR8, c[0x0][0x648] ;  /* 0x0001920000087ab9 */ /* 0x000fe20000000800 */
[----:B-1----:R-:W-:Y:S01]  /*5d40*/  IMAD.MOV R24, RZ, RZ, -R24 ;  /* 0x000000ffff187224 */ /* 0x002fe200078e0a18 */
[----:B------:R-:W-:Y:S01]  /*5d50*/  SHF.R.U64 R4, R4, UR8, R5 ;  /* 0x0000000804047c19 */ /* 0x000fe20008001205 */
[----:B------:R-:W-:Y:S01]  /*5d60*/  ULDC UR8, c[0x0][0x638] ;  /* 0x00018e0000087ab9 */ /* 0x000fe20000000800 */
[----:B------:R-:W-:Y:S01]  /*5d70*/  LOP3.LUT R21, R21, UR13, RZ, 0xc0, !PT ;  /* 0x0000000d15157c12 */ /* 0x000fe2000f8ec0ff */
[----:B------:R-:W-:Y:S02]  /*5d80*/  ULDC UR9, c[0x0][0x610] ;  /* 0x0001840000097ab9 */ /* 0x000fe40000000800 */
[----:B------:R-:W-:Y:S02]  /*5d90*/  IMAD.MOV R5, RZ, RZ, -R4 ;  /* 0x000000ffff057224 */ /* 0x000fe400078e0a04 */
[----:B------:R-:W-:-:S02]  /*5da0*/  IMAD R21, R4, UR5, R21 ;  /* 0x0000000504157c24 */ /* 0x000fc4000f8e0215 */
[----:B------:R-:W-:Y:S01]  /*5db0*/  IMAD R20, R5, UR8, R20 ;  /* 0x0000000805147c24 */ /* 0x000fe2000f8e0214 */
[----:B------:R-:W-:Y:S01]  /*5dc0*/  ULDC UR8, c[0x0][0x600] ;  /* 0x0001800000087ab9 */ /* 0x000fe20000000800 */
[----:B--2---:R-:W-:Y:S01]  /*5dd0*/  @P0 IMAD R14, R22, R24, R11 ;  /* 0x00000018160e0224 */ /* 0x004fe200078e020b */
[----:B------:R-:W-:Y:S01]  /*5de0*/  LOP3.LUT R11, R15, UR4, RZ, 0xc0, !PT ;  /* 0x000000040f0b7c12 */ /* 0x000fe2000f8ec0ff */
[----:B------:R-:W-:Y:S02]  /*5df0*/  IMAD.MOV.U32 R4, RZ, RZ, 0x1 ;  /* 0x00000001ff047424 */ /* 0x000fe400078e00ff */
[----:B------:R-:W-:Y:S02]  /*5e00*/  IMAD R14, R21, UR9, R14 ;  /* 0x00000009150e7c24 */ /* 0x000fe4000f8e020e */
[----:B------:R-:W-:-:S05]  /*5e10*/  IMAD R11, R20, UR8, R11 ;  /* 0x00000008140b7c24 */ /* 0x000fca000f8e020b */
[----:B------:R-:W-:Y:S02]  /*5e20*/  SEL R20, R11, R14, !P0 ;  /* 0x0000000e0b147207 */ /* 0x000fe40004000000 */
[----:B------:R-:W-:-:S07]  /*5e30*/  SEL R11, R14, R11, !P0 ;  /* 0x0000000b0e0b7207 */ /* 0x000fce0004000000 */
.L_x_113:
[----:B------:R-:W-:Y:S05]  /*5e40*/  BSYNC B1 ;  /* 0x0000000000017941 */ /* 0x000fea0003800000 */
.L_x_112:
[----:B------:R-:W-:-:S13]  /*5e50*/  LOP3.LUT P0, RZ, R4, 0xff, RZ, 0xc0, !PT ;  /* 0x000000ff04ff7812 */ /* 0x000fda000780c0ff */
[----:B------:R-:W-:Y:S05]  /*5e60*/  @P0 BRA `(.L_x_116) ;  /* 0xfffffff400380947 */ /* 0x000fea000383ffff */
[----:B------:R-:W-:Y:S05]  /*5e70*/  BSYNC B0 ;  /* 0x0000000000007941 */ /* 0x000fea0003800000 */
.L_x_105:
[----:B------:R-:W-:-:S03]  /*5e80*/  UMOV UR8, 0xffffffff ;  /* 0xffffffff00087882 */ /* 0x000fc60000000000 */
[----:B------:R-:W-:Y:S05]  /*5e90*/  BRA.DIV UR8, `(.L_x_117) ;  /* 0x0000000608c87947 */ /* 0x000fea000b800000 */
[----:B------:R-:W-:-:S13]  /*5ea0*/  ELECT P6, URZ, PT ;  /* 0x00000000003f782f */ /* 0x000fda00038c0000 */
.L_x_136:
[----:B------:R-:W-:Y:S04]  /*5eb0*/  BSSY B0, `(.L_x_118) ;  /* 0x0000058000007945 */ /* 0x000fe80003800000 */
[----:B------:R-:W-:Y:S05]  /*5ec0*/  @!P6 BRA `(.L_x_119) ;  /* 0x000000040058e947 */ /* 0x000fea0003800000 */
[----:B------:R-:W-:-:S04]  /*5ed0*/  LOP3.LUT R19, R19, 0x2, RZ, 0xfc, !PT ;  /* 0x0000000213137812 */ /* 0x000fc800078efcff */
[----:B------:R-:W-:-:S13]  /*5ee0*/  ISETP.NE.AND P0, PT, R19, 0x3, PT ;  /* 0x000000031300780c */ /* 0x000fda0003f05270 */
[----:B------:R-:W-:Y:S05]  /*5ef0*/  @!P0 BRA `(.L_x_120) ;  /* 0x0000000000048947 */ /* 0x000fea0003800000 */
[----:B------:R-:W-:Y:S01]  /*5f00*/  BPT.TRAP 0x1 ;  /* 0x000000040000795c */ /* 0x000fe20000300000 */
.L_x_120:
[----:B------:R-:W0:Y:S01]  /*5f10*/  S2R R3, SR_CgaCtaId ;  /* 0x0000000000037919 */ /* 0x000e220000008800 */
[----:B------:R-:W-:-:S04]  /*5f20*/  MOV R2, 0x400 ;  /* 0x0000040000027802 */ /* 0x000fc80000000f00 */
[----:B0-----:R-:W-:Y:S02]  /*5f30*/  LEA R3, R3, R2, 0x18 ;  /* 0x0000000203037211 */ /* 0x001fe400078ec0ff */
[----:B------:R-:W-:-:S03]  /*5f40*/  SHF.L.U32 R2, R0, 0x1f, RZ ;  /* 0x0000001f00027819 */ /* 0x000fc600000006ff */
[----:B------:R-:W-:-:S04]  /*5f50*/  VIADD R3, R3, 0x48 ;  /* 0x0000004803037836 */ /* 0x000fc80000000000 */
[C---:B------:R-:W-:Y:S02]  /*5f60*/  IMAD R7, R12.reuse, 0x8, R3 ;  /* 0x000000080c077824 */ /* 0x040fe400078e0203 */
[----:B------:R-:W-:Y:S02]  /*5f70*/  VIADD R12, R12, 0x1 ;  /* 0x000000010c0c7836 */ /* 0x000fe40000000000 */
[----:B------:R-:W0:Y:S03]  /*5f80*/  SYNCS.PHASECHK.TRANS64.TRYWAIT P0, [R7+URZ], R2 ;  /* 0x00000002070075a7 */ /* 0x000e26000800017f */
[----:B------:R-:W-:-:S04]  /*5f90*/  ISETP.NE.AND P1, PT, R12, 0x9, PT ;  /* 0x000000090c00780c */ /* 0x000fc80003f25270 */
[----:B------:R-:W-:Y:S02]  /*5fa0*/  SEL R5, RZ, 0x1, P1 ;  /* 0x00000001ff057807 */ /* 0x000fe40000800000 */
[----:B------:R-:W-:Y:S02]  /*5fb0*/  SEL R12, R12, RZ, P1 ;  /* 0x000000ff0c0c7207 */ /* 0x000fe40000800000 */
[----:B------:R-:W-:-:S03]  /*5fc0*/  LOP3.LUT R5, R0, R5, RZ, 0x3c, !PT ;  /* 0x0000000500057212 */ /* 0x000fc600078e3cff */
[----:B------:R-:W-:Y:S01]  /*5fd0*/  IMAD R9, R12, 0x8, R3 ;  /* 0x000000080c097824 */ /* 0x000fe200078e0203 */
[----:B------:R-:W-:Y:S01]  /*5fe0*/  SHF.L.U32 R4, R5, 0x1f, RZ ;  /* 0x0000001f05047819 */ /* 0x000fe200000006ff */
[----:B0-----:R-:W-:Y:S06]  /*5ff0*/  @!P0 BRA `(.L_x_121) ;  /* 0x0000000400908947 */ /* 0x001fec0003800000 */
.L_x_137:
[----:B------:R-:W1:Y:S01]  /*6000*/  SYNCS.PHASECHK.TRANS64.TRYWAIT P0, [R9+URZ], R4 ;  /* 0x00000004090075a7 */ /* 0x000e62000800017f */
[----:B------:R-:W-:-:S05]  /*6010*/  VIADD R0, R12, 0x1 ;  /* 0x000000010c007836 */ /* 0x000fca0000000000 */
[----:B------:R-:W-:-:S04]  /*6020*/  ISETP.NE.AND P1, PT, R0, 0x9, PT ;  /* 0x000000090000780c */ /* 0x000fc80003f25270 */
[----:B0-----:R-:W-:Y:S02]  /*6030*/  SEL R2, RZ, 0x1, P1 ;  /* 0x00000001ff027807 */ /* 0x001fe40000800000 */
[----:B------:R-:W-:Y:S02]  /*6040*/  SEL R0, R0, RZ, P1 ;  /* 0x000000ff00007207 */ /* 0x000fe40000800000 */
[----:B------:R-:W-:-:S03]  /*6050*/  LOP3.LUT R7, R5, R2, RZ, 0x3c, !PT ;  /* 0x0000000205077212 */ /* 0x000fc600078e3cff */
[----:B------:R-:W-:Y:S01]  /*6060*/  IMAD R6, R0, 0x8, R3 ;  /* 0x0000000800067824 */ /* 0x000fe200078e0203 */
[----:B------:R-:W-:Y:S01]  /*6070*/  SHF.L.U32 R5, R7, 0x1f, RZ ;  /* 0x0000001f07057819 */ /* 0x000fe200000006ff */
[----:B-1----:R-:W-:Y:S06]  /*6080*/  @!P0 BRA `(.L_x_122) ;  /* 0x0000000400808947 */ /* 0x002fec0003800000 */
.L_x_138:
[----:B------:R-:W1:Y:S01]  /*6090*/  SYNCS.PHASECHK.TRANS64.TRYWAIT P0, [R6+URZ], R5 ;  /* 0x00000005060075a7 */ /* 0x000e62000800017f */
[----:B------:R-:W-:-:S05]  /*60a0*/  VIADD R0, R0, 0x1 ;  /* 0x0000000100007836 */ /* 0x000fca0000000000 */
[----:B------:R-:W-:-:S04]  /*60b0*/  ISETP.NE.AND P1, PT, R0, 0x9, PT ;  /* 0x000000090000780c */ /* 0x000fc80003f25270 */
[----:B------:R-:W-:Y:S02]  /*60c0*/  SEL R2, RZ, 0x1, P1 ;  /* 0x00000001ff027807 */ /* 0x000fe40000800000 */
[----:B------:R-:W-:Y:S02]  /*60d0*/  SEL R0, R0, RZ, P1 ;  /* 0x000000ff00007207 */ /* 0x000fe40000800000 */
[----:B------:R-:W-:-:S03]  /*60e0*/  LOP3.LUT R7, R7, R2, RZ, 0x3c, !PT ;  /* 0x0000000207077212 */ /* 0x000fc600078e3cff */
[----:B0-----:R-:W-:Y:S01]  /*60f0*/  IMAD R9, R0, 0x8, R3 ;  /* 0x0000000800097824 */ /* 0x001fe200078e0203 */
[----:B------:R-:W-:Y:S01]  /*6100*/  SHF.L.U32 R4, R7, 0x1f, RZ ;  /* 0x0000001f07047819 */ /* 0x000fe200000006ff */
[----:B-1----:R-:W-:Y:S06]  /*6110*/  @!P0 BRA `(.L_x_123) ;  /* 0x0000000400708947 */ /* 0x002fec0003800000 */
.L_x_139:
        /* <DEDUP_REMOVED lines=9> */
.L_x_140:
        /* <DEDUP_REMOVED lines=9> */
.L_x_141:
        /* <DEDUP_REMOVED lines=9> */
.L_x_142:
        /* <DEDUP_REMOVED lines=9> */
.L_x_143:
[----:B------:R-:W1:Y:S01]  /*6360*/  SYNCS.PHASECHK.TRANS64.TRYWAIT P0, [R9+URZ], R4 ;  /* 0x00000004090075a7 */ /* 0x000e62000800017f */
[----:B------:R-:W-:-:S05]  /*6370*/  VIADD R0, R0, 0x1 ;  /* 0x0000000100007836 */ /* 0x000fca0000000000 */
[----:B------:R-:W-:-:S04]  /*6380*/  ISETP.NE.AND P1, PT, R0, 0x9, PT ;  /* 0x000000090000780c */ /* 0x000fc80003f25270 */
[----:B------:R-:W-:Y:S02]  /*6390*/  SEL R2, RZ, 0x1, P1 ;  /* 0x00000001ff027807 */ /* 0x000fe40000800000 */
[----:B------:R-:W-:Y:S02]  /*63a0*/  SEL R0, R0, RZ, P1 ;  /* 0x000000ff00007207 */ /* 0x000fe40000800000 */
[----:B------:R-:W-:Y:S01]  /*63b0*/  LOP3.LUT R2, R7, R2, RZ, 0x3c, !PT ;  /* 0x0000000207027212 */ /* 0x000fe200078e3cff */
[----:B-1----:R-:W-:Y:S06]  /*63c0*/  @!P0 BRA `(.L_x_128) ;  /* 0x0000000400288947 */ /* 0x002fec0003800000 */
.L_x_144:
[----:B------:R-:W-:Y:S01]  /*63d0*/  IMAD R3, R0, 0x8, R3 ;  /* 0x0000000800037824 */ /* 0x000fe200078e0203 */
[----:B------:R-:W-:-:S07]  /*63e0*/  SHF.L.U32 R0, R2, 0x1f, RZ ;  /* 0x0000001f02007819 */ /* 0x000fce00000006ff */
.L_x_129:
[----:B--2---:R2:W3:Y:S02]  /*63f0*/  SYNCS.PHASECHK.TRANS64.TRYWAIT P0, [R3+URZ], R0 ;  /* 0x00000000030075a7 */ /* 0x0044e4000800017f */
[----:B---3--:R-:W-:Y:S05]  /*6400*/  @!P0 NANOSLEEP.SYNCS 0x989680 ;  /* 0x009896800000895d */ /* 0x008fea0003900000 */
[----:B------:R-:W3:Y:S02]  /*6410*/  @!P0 SYNCS.PHASECHK.TRANS64 P0, [R3+URZ], R0 ;  /* 0x00000000030085a7 */ /* 0x000ee4000800007f */
[----:B---3--:R-:W-:Y:S05]  /*6420*/  @!P0 BRA `(.L_x_129) ;  /* 0xfffffffc00f08947 */ /* 0x008fea000383ffff */
.L_x_119:
[----:B------:R-:W-:Y:S05]  /*6430*/  BSYNC B0 ;  /* 0x0000000000007941 */ /* 0x000fea0003800000 */
.L_x_118:
[----:B------:R-:W-:Y:S05]  /*6440*/  EXIT ;  /* 0x000000000000794d */ /* 0x000fea0003800000 */
.L_x_22:
[----:B---3--:R3:W4:Y:S02]  /*6450*/  SYNCS.PHASECHK.TRANS64.TRYWAIT P1, [R3+URZ], R0 ;  /* 0x00000000030075a7 */ /* 0x008724000802017f */
[----:B----4-:R-:W-:Y:S05]  /*6460*/  @!P1 NANOSLEEP.SYNCS 0x989680 ;  /* 0x009896800000995d */ /* 0x010fea0003900000 */
[----:B------:R-:W4:Y:S02]  /*6470*/  @!P1 SYNCS.PHASECHK.TRANS64 P1, [R3+URZ], R0 ;  /* 0x00000000030095a7 */ /* 0x000f24000802007f */
[----:B----4-:R-:W-:Y:S05]  /*6480*/  @!P1 BRA `(.L_x_22) ;  /* 0xfffffffc00f09947 */ /* 0x010fea000383ffff */
[----:B------:R-:W-:Y:S05]  /*6490*/  BRA `(.L_x_21) ;  /* 0xffffffb000587947 */ /* 0x000fea000383ffff */
.L_x_27:
[----:B-1----:R1:W2:Y:S02]  /*64a0*/  SYNCS.PHASECHK.TRANS64.TRYWAIT P1, [R5+URZ], R4 ;  /* 0x00000004050075a7 */ /* 0x0022a4000802017f */
[----:B--2---:R-:W-:Y:S05]  /*64b0*/  @!P1 NANOSLEEP.SYNCS 0x989680 ;  /* 0x009896800000995d */ /* 0x004fea0003900000 */
[----:B------:R-:W2:Y:S02]  /*64c0*/  @!P1 SYNCS.PHASECHK.TRANS64 P1, [R5+URZ], R4 ;  /* 0x00000004050095a7 */ /* 0x000ea4000802007f */
[----:B--2---:R-:W-:Y:S05]  /*64d0*/  @!P1 BRA `(.L_x_27) ;  /* 0xfffffffc00f09947 */ /* 0x004fea000383ffff */
[----:B------:R-:W-:Y:S05]  /*64e0*/  BRA `(.L_x_26) ;  /* 0xffffffb400487947 */ /* 0x000fea000383ffff */
.L_x_106:
[----:B------:R-:W-:Y:S01]  /*64f0*/  BSSY B1, `(.L_x_130) ;  /* 0x0000006000017945 */ /* 0x000fe20003800000 */
[----:B------:R-:W-:-:S07]  /*6500*/  IMAD.MOV.U32 R15, RZ, RZ, -0x1 ;  /* 0xffffffffff0f7424 */ /* 0x000fce00078e00ff */
[----:B------:R-:W-:Y:S05]  /*6510*/  WARPSYNC.COLLECTIVE R15, `(.L_x_131) ;  /* 0x000000000f0c7348 */ /* 0x000fea0003c00000 */
[----:B------:R-:W-:Y:S02]  /*6520*/  ELECT P6, UR62, PT ;  /* 0x00000000003e782f */ /* 0x000fe400038c0000 */
[----:B------:R-:W-:Y:S01]  /*6530*/  MOV R14, UR62 ;  /* 0x0000003e000e7c02 */ /* 0x000fe20008000f00 */
[----:B------:R-:W-:Y:S10]  /*6540*/  ENDCOLLECTIVE ;  /* 0x000000000000791b */ /* 0x000ff40003800000 */
.L_x_131:
[----:B------:R-:W-:Y:S05]  /*6550*/  BSYNC B1 ;  /* 0x0000000000017941 */ /* 0x000fea0003800000 */
.L_x_130:
[----:B------:R-:W-:Y:S05]  /*6560*/  BRA `(.L_x_132) ;  /* 0xffffffec00847947 */ /* 0x000fea000383ffff */
.L_x_109:
[----:B0-----:R0:W1:Y:S02]  /*6570*/  SYNCS.PHASECHK.TRANS64.TRYWAIT P0, [R14+URZ+0x48], R7 ;  /* 0x000048070e0075a7 */ /* 0x001064000800017f */
[----:B-1----:R-:W-:Y:S05]  /*6580*/  @!P0 NANOSLEEP.SYNCS 0x989680 ;  /* 0x009896800000895d */ /* 0x002fea0003900000 */
[----:B------:R-:W1:Y:S02]  /*6590*/  @!P0 SYNCS.PHASECHK.TRANS64 P0, [R14+URZ+0x48], R7 ;  /* 0x000048070e0085a7 */ /* 0x000e64000800007f */
[----:B-1----:R-:W-:Y:S05]  /*65a0*/  @!P0 BRA `(.L_x_109) ;  /* 0xfffffffc00f08947 */ /* 0x002fea000383ffff */
[----:B------:R-:W-:Y:S05]  /*65b0*/  BRA `(.L_x_133) ;  /* 0xffffffec00c07947 */ /* 0x000fea000383ffff */
.L_x_117:
[----:B------:R-:W-:Y:S01]  /*65c0*/  BSSY B0, `(.L_x_134) ;  /* 0x0000006000007945 */ /* 0x000fe20003800000 */
[----:B------:R-:W-:-:S07]  /*65d0*/  IMAD.MOV.U32 R15, RZ, RZ, -0x1 ;  /* 0xffffffffff0f7424 */ /* 0x000fce00078e00ff */
[----:B------:R-:W-:Y:S05]  /*65e0*/  WARPSYNC.COLLECTIVE R15, `(.L_x_135) ;  /* 0x000000000f0c7348 */ /* 0x000fea0003c00000 */
[----:B------:R-:W-:Y:S02]  /*65f0*/  ELECT P6, UR62, PT ;  /* 0x00000000003e782f */ /* 0x000fe400038c0000 */
[----:B------:R-:W-:Y:S01]  /*6600*/  MOV R14, UR62 ;  /* 0x0000003e000e7c02 */ /* 0x000fe20008000f00 */
[----:B------:R-:W-:Y:S10]  /*6610*/  ENDCOLLECTIVE ;  /* 0x000000000000791b */ /* 0x000ff40003800000 */
.L_x_135:
[----:B------:R-:W-:Y:S05]  /*6620*/  BSYNC B0 ;  /* 0x0000000000007941 */ /* 0x000fea0003800000 */
.L_x_134:
[----:B------:R-:W-:Y:S05]  /*6630*/  BRA `(.L_x_136) ;  /* 0xfffffff8001c7947 */ /* 0x000fea000383ffff */
.L_x_121:
[----:B0-----:R0:W1:Y:S02]  /*6640*/  SYNCS.PHASECHK.TRANS64.TRYWAIT P0, [R7+URZ], R2 ;  /* 0x00000002070075a7 */ /* 0x001064000800017f */
[----:B-1----:R-:W-:Y:S05]  /*6650*/  @!P0 NANOSLEEP.SYNCS 0x989680 ;  /* 0x009896800000895d */ /* 0x002fea0003900000 */
[----:B------:R-:W1:Y:S02]  /*6660*/  @!P0 SYNCS.PHASECHK.TRANS64 P0, [R7+URZ], R2 ;  /* 0x00000002070085a7 */ /* 0x000e64000800007f */
[----:B-1----:R-:W-:Y:S05]  /*6670*/  @!P0 BRA `(.L_x_121) ;  /* 0xfffffffc00f08947 */ /* 0x002fea000383ffff */
[----:B------:R-:W-:Y:S05]  /*6680*/  BRA `(.L_x_137) ;  /* 0xfffffff8005c7947 */ /* 0x000fea000383ffff */
.L_x_122:
[----:B0-----:R0:W1:Y:S02]  /*6690*/  SYNCS.PHASECHK.TRANS64.TRYWAIT P0, [R9+URZ], R4 ;  /* 0x00000004090075a7 */ /* 0x001064000800017f */
[----:B-1----:R-:W-:Y:S05]  /*66a0*/  @!P0 NANOSLEEP.SYNCS 0x989680 ;  /* 0x009896800000895d */ /* 0x002fea0003900000 */
[----:B------:R-:W1:Y:S02]  /*66b0*/  @!P0 SYNCS.PHASECHK.TRANS64 P0, [R9+URZ], R4 ;  /* 0x00000004090085a7 */ /* 0x000e64000800007f */
[----:B-1----:R-:W-:Y:S05]  /*66c0*/  @!P0 BRA `(.L_x_122) ;  /* 0xfffffffc00f08947 */ /* 0x002fea000383ffff */
[----:B------:R-:W-:Y:S05]  /*66d0*/  BRA `(.L_x_138) ;  /* 0xfffffff8006c7947 */ /* 0x000fea000383ffff */
.L_x_123:
[----:B0-----:R0:W1:Y:S02]  /*66e0*/  SYNCS.PHASECHK.TRANS64.TRYWAIT P0, [R6+URZ], R5 ;  /* 0x00000005060075a7 */ /* 0x001064000800017f */
[----:B-1----:R-:W-:Y:S05]  /*66f0*/  @!P0 NANOSLEEP.SYNCS 0x989680 ;  /* 0x009896800000895d */ /* 0x002fea0003900000 */
[----:B------:R-:W1:Y:S02]  /*6700*/  @!P0 SYNCS.PHASECHK.TRANS64 P0, [R6+URZ], R5 ;  /* 0x00000005060085a7 */ /* 0x000e64000800007f */
[----:B-1----:R-:W-:Y:S05]  /*6710*/  @!P0 BRA `(.L_x_123) ;  /* 0xfffffffc00f08947 */ /* 0x002fea000383ffff */
[----:B------:R-:W-:Y:S05]  /*6720*/  BRA `(.L_x_139) ;  /* 0xfffffff8007c7947 */ /* 0x000fea000383ffff */
.L_x_124:
[----:B0-----:R0:W1:Y:S02]  /*6730*/  SYNCS.PHASECHK.TRANS64.TRYWAIT P0, [R9+URZ], R4 ;  /* 0x00000004090075a7 */ /* 0x001064000800017f */
[----:B-1----:R-:W-:Y:S05]  /*6740*/  @!P0 NANOSLEEP.SYNCS 0x989680 ;  /* 0x009896800000895d */ /* 0x002fea0003900000 */
[----:B------:R-:W1:Y:S02]  /*6750*/  @!P0 SYNCS.PHASECHK.TRANS64 P0, [R9+URZ], R4 ;  /* 0x00000004090085a7 */ /* 0x000e64000800007f */
[----:B-1----:R-:W-:Y:S05]  /*6760*/  @!P0 BRA `(.L_x_124) ;  /* 0xfffffffc00f08947 */ /* 0x002fea000383ffff */
[----:B------:R-:W-:Y:S05]  /*6770*/  BRA `(.L_x_140) ;  /* 0xfffffff8008c7947 */ /* 0x000fea000383ffff */
.L_x_125:
[----:B0-----:R0:W1:Y:S02]  /*6780*/  SYNCS.PHASECHK.TRANS64.TRYWAIT P0, [R6+URZ], R5 ;  /* 0x00000005060075a7 */ /* 0x001064000800017f */
[----:B-1----:R-:W-:Y:S05]  /*6790*/  @!P0 NANOSLEEP.SYNCS 0x989680 ;  /* 0x009896800000895d */ /* 0x002fea0003900000 */
[----:B------:R-:W1:Y:S02]  /*67a0*/  @!P0 SYNCS.PHASECHK.TRANS64 P0, [R6+URZ], R5 ;  /* 0x00000005060085a7 */ /* 0x000e64000800007f */
[----:B-1----:R-:W-:Y:S05]  /*67b0*/  @!P0 BRA `(.L_x_125) ;  /* 0xfffffffc00f08947 */ /* 0x002fea000383ffff */
[----:B------:R-:W-:Y:S05]  /*67c0*/  BRA `(.L_x_141) ;  /* 0xfffffff8009c7947 */ /* 0x000fea000383ffff */
.L_x_126:
[----:B0-----:R0:W1:Y:S02]  /*67d0*/  SYNCS.PHASECHK.TRANS64.TRYWAIT P0, [R9+URZ], R4 ;  /* 0x00000004090075a7 */ /* 0x001064000800017f */
[----:B-1----:R-:W-:Y:S05]  /*67e0*/  @!P0 NANOSLEEP.SYNCS 0x989680 ;  /* 0x009896800000895d */ /* 0x002fea0003900000 */
[----:B------:R-:W1:Y:S02]  /*67f0*/  @!P0 SYNCS.PHASECHK.TRANS64 P0, [R9+URZ], R4 ;  /* 0x00000004090085a7 */ /* 0x000e64000800007f */
[----:B-1----:R-:W-:Y:S05]  /*6800*/  @!P0 BRA `(.L_x_126) ;  /* 0xfffffffc00f08947 */ /* 0x002fea000383ffff */
[----:B------:R-:W-:Y:S05]  /*6810*/  BRA `(.L_x_142) ;  /* 0xfffffff800ac7947 */ /* 0x000fea000383ffff */
.L_x_127:
[----:B0-----:R0:W1:Y:S02]  /*6820*/  SYNCS.PHASECHK.TRANS64.TRYWAIT P0, [R6+URZ], R5 ;  /* 0x00000005060075a7 */ /* 0x001064000800017f */
[----:B-1----:R-:W-:Y:S05]  /*6830*/  @!P0 NANOSLEEP.SYNCS 0x989680 ;  /* 0x009896800000895d */ /* 0x002fea0003900000 */
[----:B------:R-:W1:Y:S02]  /*6840*/  @!P0 SYNCS.PHASECHK.TRANS64 P0, [R6+URZ], R5 ;  /* 0x00000005060085a7 */ /* 0x000e64000800007f */
[----:B-1----:R-:W-:Y:S05]  /*6850*/  @!P0 BRA `(.L_x_127) ;  /* 0xfffffffc00f08947 */ /* 0x002fea000383ffff */
[----:B------:R-:W-:Y:S05]  /*6860*/  BRA `(.L_x_143) ;  /* 0xfffffff800bc7947 */ /* 0x000fea000383ffff */
.L_x_128:
[----:B-1----:R1:W2:Y:S02]  /*6870*/  SYNCS.PHASECHK.TRANS64.TRYWAIT P0, [R9+URZ], R4 ;  /* 0x00000004090075a7 */ /* 0x0022a4000800017f */
[----:B--2---:R-:W-:Y:S05]  /*6880*/  @!P0 NANOSLEEP.SYNCS 0x989680 ;  /* 0x009896800000895d */ /* 0x004fea0003900000 */
[----:B------:R-:W2:Y:S02]  /*6890*/  @!P0 SYNCS.PHASECHK.TRANS64 P0, [R9+URZ], R4 ;  /* 0x00000004090085a7 */ /* 0x000ea4000800007f */
[----:B--2---:R-:W-:Y:S05]  /*68a0*/  @!P0 BRA `(.L_x_128) ;  /* 0xfffffffc00f08947 */ /* 0x004fea000383ffff */
[----:B------:R-:W-:Y:S05]  /*68b0*/  BRA `(.L_x_144) ;  /* 0xfffffff800c47947 */ /* 0x000fea000383ffff */
.L_x_145:
[----:B------:R-:W-:-:S00]  /*68c0*/  BRA `(.L_x_145) ;  /* 0xfffffffc00fc7947 */ /* 0x000fc0000383ffff */
[----:B------:R-:W-:-:S00]  /*68d0*/  NOP ;  /* 0x0000000000007918 */ /* 0x000fc00000000000 */
        /* <DEDUP_REMOVED lines=10> */
.L_x_146:


//--------------------- .nv.global.init           --------------------------
	.section	.nv.global.init,"aw",@progbits
.nv.global.init:
	.type		$str$22,@object
	.size		$str$22,($str$23 - $str$22)
$str$22:
        /*0000*/ 	.byte	0x6b, 0x5f, 0x74, 0x69, 0x6c, 0x65, 0x5f, 0x63, 0x6f, 0x75, 0x6e, 0x74, 0x20, 0x3e, 0x3d, 0x20
        /*0010*/ 	.byte	0x31, 0x00
	.type		$str$23,@object
	.size		$str$23,(__unnamed_1 - $str$23)
$str$23:
        /*0012*/ 	.byte	0x2f, 0x74, 0x6d, 0x70, 0x2f, 0x63, 0x75, 0x74, 0x6c, 0x61, 0x73, 0x73, 0x5f, 0x73, 0x77, 0x65
        /*0022*/ 	.byte	0x65, 0x70, 0x5f, 0x73, 0x72, 0x63, 0x2f, 0x69, 0x6e, 0x63, 0x6c, 0x75, 0x64, 0x65, 0x2f, 0x63
        /*0032*/ 	.byte	0x75, 0x74, 0x6c, 0x61, 0x73, 0x73, 0x2f, 0x67, 0x65, 0x6d, 0x6d, 0x2f, 0x63, 0x6f, 0x6c, 0x6c
        /*0042*/ 	.byte	0x65, 0x63, 0x74, 0x69, 0x76, 0x65, 0x2f, 0x73, 0x6d, 0x39, 0x30, 0x5f, 0x6d, 0x6d, 0x61, 0x5f
        /*0052*/ 	.byte	0x74, 0x6d, 0x61, 0x5f, 0x67, 0x6d, 0x6d, 0x61, 0x5f, 0x73, 0x73, 0x5f, 0x77, 0x61, 0x72, 0x70
        /*0062*/ 	.byte	0x73, 0x70, 0x65, 0x63, 0x69, 0x61, 0x6c, 0x69, 0x7a, 0x65, 0x64, 0x2e, 0x68, 0x70, 0x70, 0x00
	.type		__unnamed_1,@object
	.size		__unnamed_1,(.L_0 - __unnamed_1)
__unnamed_1:
        /*0072*/ 	.byte	0x76, 0x6f, 0x69, 0x64, 0x20, 0x63, 0x75, 0x74, 0x6c, 0x61, 0x73, 0x73, 0x3a, 0x3a, 0x67, 0x65
        /* <DEDUP_REMOVED lines=181> */
        /*0bd2*/ 	.byte	0x74, 0x69, 0x74, 0x79, 0x5d, 0x00
.L_0:


//--------------------- .nv.shared._ZN7cutlass13device_kernelINS_4gemm6kernel13GemmUniversalIN4cute5tupleIJiiiiEEENS1_10collective13CollectiveMmaINS1_34MainloopSm90TmaGmmaWarpSpecializedILi9ENS5_IJNS4_1CILi4EEENSA_ILi2EEENSA_ILi1EEEEEENS1_35KernelTmaWarpSpecializedCooperativeEEENS5_IJNSA_ILi128EEENSA_ILi64EEESI_EEENS_10bfloat16_tENS5_IJlSD_lEEESK_SL_NS4_8TiledMMAINS4_8MMA_AtomIJNS4_4SM904GMMA27MMA_64x64x16_F32BF16BF16_SSILNSP_5MajorE0ELSR_0ELNSP_7ScaleInE1ELSS_1EEEEEENS4_6LayoutINS5_IJSC_SD_SD_EEENS5_IJSD_NSA_ILi0EEESX_EEEEENS5_IJNS4_10UnderscoreES10_S10_EEEEENS4_23SM90_TMA_LOAD_MULTICASTENS4_14ComposedLayoutINS4_7SwizzleILi3ELi4ELi3EEENS4_18smem_ptr_flag_bitsILi16EEENSV_INS5_IJNSA_ILi8EEESI_EEENS5_IJSI_SD_EEEEEEEvNS4_8identityES13_S1D_vS1E_EENS_8epilogue10collective6detail29Sm90TmaWarpSpecializedAdapterINS1H_15DefaultEpilogueISK_SL_SL_NS1G_6thread17LinearCombinationISK_Li1EffLNS1L_9ScaleType4KindE0ELNS_15FloatRoundStyleE2ESK_EENS1_15EpilogueDefaultEEEEEvvEEEEvNT_6ParamsE --------------------------
	.section	.nv.shared._ZN7cutlass13device_kernelINS_4gemm6kernel13GemmUniversalIN4cute5tupleIJiiiiEEENS1_10collective13CollectiveMmaINS1_34MainloopSm90TmaGmmaWarpSpecializedILi9ENS5_IJNS4_1CILi4EEENSA_ILi2EEENSA_ILi1EEEEEENS1_35KernelTmaWarpSpecializedCooperativeEEENS5_IJNSA_ILi128EEENSA_ILi64EEESI_EEENS_10bfloat16_tENS5_IJlSD_lEEESK_SL_NS4_8TiledMMAINS4_8MMA_AtomIJNS4_4SM904GMMA27MMA_64x64x16_F32BF16BF16_SSILNSP_5MajorE0ELSR_0ELNSP_7ScaleInE1ELSS_1EEEEEENS4_6LayoutINS5_IJSC_SD_SD_EEENS5_IJSD_NSA_ILi0EEESX_EEEEENS5_IJNS4_10UnderscoreES10_S10_EEEEENS4_23SM90_TMA_LOAD_MULTICASTENS4_14ComposedLayoutINS4_7SwizzleILi3ELi4ELi3EEENS4_18smem_ptr_flag_bitsILi16EEENSV_INS5_IJNSA_ILi8EEESI_EEENS5_IJSI_SD_EEEEEEEvNS4_8identityES13_S1D_vS1E_EENS_8epilogue10collective6detail29Sm90TmaWarpSpecializedAdapterINS1H_15DefaultEpilogueISK_SL_SL_NS1G_6thread17LinearCombinationISK_Li1EffLNS1L_9ScaleType4KindE0ELNS_15FloatRoundStyleE2ESK_EENS1_15EpilogueDefaultEEEEEvvEEEEvNT_6ParamsE,"aw",@nobits
	.sectionflags	@""
	.align	16
	.zero		1024


//--------------------- .nv.shared.reserved.0     --------------------------
	.section	.nv.shared.reserved.0,"aw",@nobits
	.weak		__nv_reservedSMEM_offset_0_alias
	.size		__nv_reservedSMEM_offset_0_alias, 0, 0
	.other		__nv_reservedSMEM_offset_0_alias,@"STO_CUDA_RESERVED_SHARED STV_DEFAULT"
__nv_reservedSMEM_offset_0_alias:
	.zero		0


//--------------------- .nv.global                --------------------------
	.section	.nv.global,"aw",@nobits
.nv.global:
	.type		_ZN40_INTERNAL_df66e73f_4_k_cu_c4e4de4a_216064cute1_E,@object
	.size		_ZN40_INTERNAL_df66e73f_4_k_cu_c4e4de4a_216064cute1_E,(_ZN40_INTERNAL_df66e73f_4_k_cu_c4e4de4a_216064cuda3std3__45__cpo6cbeginE - _ZN40_INTERNAL_df66e73f_4_k_cu_c4e4de4a_216064cute1_E)
_ZN40_INTERNAL_df66e73f_4_k_cu_c4e4de4a_216064cute1_E:
	.zero		1
	.type		_ZN40_INTERNAL_df66e73f_4_k_cu_c4e4de4a_216064cuda3std3__45__cpo6cbeginE,@object
	.size		_ZN40_INTERNAL_df66e73f_4_k_cu_c4e4de4a_216064cuda3std3__45__cpo6cbeginE,(_ZN40_INTERNAL_df66e73f_4_k_cu_c4e4de4a_216064cuda3std3__48in_placeE - _ZN40_INTERNAL_df66e73f_4_k_cu_c4e4de4a_216064cuda3std3__45__cpo6cbeginE)
_ZN40_INTERNAL_df66e73f_4_k_cu_c4e4de4a_216064cuda3std3__45__cpo6cbeginE:
	.zero		1
	.type		_ZN40_INTERNAL_df66e73f_4_k_cu_c4e4de4a_216064cuda3std3__48in_placeE,@object
	.size		_ZN40_INTERNAL_df66e73f_4_k_cu_c4e4de4a_216064cuda3std3__48in_placeE,(_ZN40_INTERNAL_df66e73f_4_k_cu_c4e4de4a_216064cuda3std6ranges3__45__cpo9iter_moveE - _ZN40_INTERNAL_df66e73f_4_k_cu_c4e4de4a_216064cuda3std3__48in_placeE)
_ZN40_INTERNAL_df66e73f_4_k_cu_c4e4de4a_216064cuda3std3__48in_placeE:
	.zero		1
	.type		_ZN40_INTERNAL_df66e73f_4_k_cu_c4e4de4a_216064cuda3std6ranges3__45__cpo9iter_moveE,@object
	.size		_ZN40_INTERNAL_df66e73f_4_k_cu_c4e4de4a_216064cuda3std6ranges3__45__cpo9iter_moveE,(_ZN40_INTERNAL_df66e73f_4_k_cu_c4e4de4a_216064cuda3std3__45__cpo5beginE - _ZN40_INTERNAL_df66e73f_4_k_cu_c4e4de4a_216064cuda3std6ranges3__45__cpo9iter_moveE)
_ZN40_INTERNAL_df66e73f_4_k_cu_c4e4de4a_216064cuda3std6ranges3__45__cpo9iter_moveE:
	.zero		1
	.type		_ZN40_INTERNAL_df66e73f_4_k_cu_c4e4de4a_216064cuda3std3__45__cpo5beginE,@object
	.size		_ZN40_INTERNAL_df66e73f_4_k_cu_c4e4de4a_216064cuda3std3__45__cpo5beginE,(_ZN40_INTERNAL_df66e73f_4_k_cu_c4e4de4a_216064cuda3std3__442_GLOBAL__N__df66e73f_4_k_cu_c4e4de4a_216066ignoreE - _ZN40_INTERNAL_df66e73f_4_k_cu_c4e4de4a_216064cuda3std3__45__cpo5beginE)
_ZN40_INTERNAL_df66e73f_4_k_cu_c4e4de4a_216064cuda3std3__45__cpo5beginE:
	.zero		1
	.type		_ZN40_INTERNAL_df66e73f_4_k_cu_c4e4de4a_216064cuda3std3__442_GLOBAL__N__df66e73f_4_k_cu_c4e4de4a_216066ignoreE,@object
	.size		_ZN40_INTERNAL_df66e73f_4_k_cu_c4e4de4a_216064cuda3std3__442_GLOBAL__N__df66e73f_4_k_cu_c4e4de4a_216066ignoreE,(_ZN40_INTERNAL_df66e73f_4_k_cu_c4e4de4a_216064cute7productE - _ZN40_INTERNAL_df66e73f_4_k_cu_c4e4de4a_216064cuda3std3__442_GLOBAL__N__df66e73f_4_k_cu_c4e4de4a_216066ignoreE)
_ZN40_INTERNAL_df66e73f_4_k_cu_c4e4de4a_216064cuda3std3__442_GLOBAL__N__df66e73f_4_k_cu_c4e4de4a_216066ignoreE:
	.zero		1
	.type		_ZN40_INTERNAL_df66e73f_4_k_cu_c4e4de4a_216064cute7productE,@object
	.size		_ZN40_INTERNAL_df66e73f_4_k_cu_c4e4de4a_216064cute7productE,(_ZN40_INTERNAL_df66e73f_4_k_cu_c4e4de4a_216064cuda3std3__45__cpo3endE - _ZN40_INTERNAL_df66e73f_4_k_cu_c4e4de4a_216064cute7productE)
_ZN40_INTERNAL_df66e73f_4_k_cu_c4e4de4a_216064cute7productE:
	.zero		1
	.type		_ZN40_INTERNAL_df66e73f_4_k_cu_c4e4de4a_216064cuda3std3__45__cpo3endE,@object
	.size		_ZN40_INTERNAL_df66e73f_4_k_cu_c4e4de4a_216064cuda3std3__45__cpo3endE,(_ZN40_INTERNAL_df66e73f_4_k_cu_c4e4de4a_216064cuda3std3__419piecewise_constructE - _ZN40_INTERNAL_df66e73f_4_k_cu_c4e4de4a_216064cuda3std3__45__cpo3endE)
_ZN40_INTERNAL_df66e73f_4_k_cu_c4e4de4a_216064cuda3std3__45__cpo3endE:
	.zero		1
	.type		_ZN40_INTERNAL_df66e73f_4_k_cu_c4e4de4a_216064cuda3std3__419piecewise_constructE,@object
	.size		_ZN40_INTERNAL_df66e73f_4_k_cu_c4e4de4a_216064cuda3std3__419piecewise_constructE,(_ZN40_INTERNAL_df66e73f_4_k_cu_c4e4de4a_216064cuda3std3__45__cpo4cendE - _ZN40_INTERNAL_df66e73f_4_k_cu_c4e4de4a_216064cuda3std3__419piecewise_constructE)
_ZN40_INTERNAL_df66e73f_4_k_cu_c4e4de4a_216064cuda3std3__419piecewise_constructE:
	.zero		1
	.type		_ZN40_INTERNAL_df66e73f_4_k_cu_c4e4de4a_216064cuda3std3__45__cpo4cendE,@object
	.size		_ZN40_INTERNAL_df66e73f_4_k_cu_c4e4de4a_216064cuda3std3__45__cpo4cendE,(_ZN40_INTERNAL_df66e73f_4_k_cu_c4e4de4a_216064cuda3std6ranges3__45__cpo4swapE - _ZN40_INTERNAL_df66e73f_4_k_cu_c4e4de4a_216064cuda3std3__45__cpo4cendE)
_ZN40_INTERNAL_df66e73f_4_k_cu_c4e4de4a_216064cuda3std3__45__cpo4cendE:
	.zero		1
	.type		_ZN40_INTERNAL_df66e73f_4_k_cu_c4e4de4a_216064cuda3std6ranges3__45__cpo4swapE,@object
	.size		_ZN40_INTERNAL_df66e73f_4_k_cu_c4e4de4a_216064cuda3std6ranges3__45__cpo4swapE,(.L_8 - _ZN40_INTERNAL_df66e73f_4_k_cu_c4e4de4a_216064cuda3std6ranges3__45__cpo4swapE)
_ZN40_INTERNAL_df66e73f_4_k_cu_c4e4de4a_216064cuda3std6ranges3__45__cpo4swapE:
	.zero		1
.L_8:


//--------------------- .nv.constant0._ZN7cutlass13device_kernelINS_4gemm6kernel13GemmUniversalIN4cute5tupleIJiiiiEEENS1_10collective13CollectiveMmaINS1_34MainloopSm90TmaGmmaWarpSpecializedILi9ENS5_IJNS4_1CILi4EEENSA_ILi2EEENSA_ILi1EEEEEENS1_35KernelTmaWarpSpecializedCooperativeEEENS5_IJNSA_ILi128EEENSA_ILi64EEESI_EEENS_10bfloat16_tENS5_IJlSD_lEEESK_SL_NS4_8TiledMMAINS4_8MMA_AtomIJNS4_4SM904GMMA27MMA_64x64x16_F32BF16BF16_SSILNSP_5MajorE0ELSR_0ELNSP_7ScaleInE1ELSS_1EEEEEENS4_6LayoutINS5_IJSC_SD_SD_EEENS5_IJSD_NSA_ILi0EEESX_EEEEENS5_IJNS4_10UnderscoreES10_S10_EEEEENS4_23SM90_TMA_LOAD_MULTICASTENS4_14ComposedLayoutINS4_7SwizzleILi3ELi4ELi3EEENS4_18smem_ptr_flag_bitsILi16EEENSV_INS5_IJNSA_ILi8EEESI_EEENS5_IJSI_SD_EEEEEEEvNS4_8identityES13_S1D_vS1E_EENS_8epilogue10collective6detail29Sm90TmaWarpSpecializedAdapterINS1H_15DefaultEpilogueISK_SL_SL_NS1G_6thread17LinearCombinationISK_Li1EffLNS1L_9ScaleType4KindE0ELNS_15FloatRoundStyleE2ESK_EENS1_15EpilogueDefaultEEEEEvvEEEEvNT_6ParamsE --------------------------
	.section	.nv.constant0._ZN7cutlass13device_kernelINS_4gemm6kernel13GemmUniversalIN4cute5tupleIJiiiiEEENS1_10collective13CollectiveMmaINS1_34MainloopSm90TmaGmmaWarpSpecializedILi9ENS5_IJNS4_1CILi4EEENSA_ILi2EEENSA_ILi1EEEEEENS1_35KernelTmaWarpSpecializedCooperativeEEENS5_IJNSA_ILi128EEENSA_ILi64EEESI_EEENS_10bfloat16_tENS5_IJlSD_lEEESK_SL_NS4_8TiledMMAINS4_8MMA_AtomIJNS4_4SM904GMMA27MMA_64x64x16_F32BF16BF16_SSILNSP_5MajorE0ELSR_0ELNSP_7ScaleInE1ELSS_1EEEEEENS4_6LayoutINS5_IJSC_SD_SD_EEENS5_IJSD_NSA_ILi0EEESX_EEEEENS5_IJNS4_10UnderscoreES10_S10_EEEEENS4_23SM90_TMA_LOAD_MULTICASTENS4_14ComposedLayoutINS4_7SwizzleILi3ELi4ELi3EEENS4_18smem_ptr_flag_bitsILi16EEENSV_INS5_IJNSA_ILi8EEESI_EEENS5_IJSI_SD_EEEEEEEvNS4_8identityES13_S1D_vS1E_EENS_8epilogue10collective6detail29Sm90TmaWarpSpecializedAdapterINS1H_15DefaultEpilogueISK_SL_SL_NS1G_6thread17LinearCombinationISK_Li1EffLNS1L_9ScaleType4KindE0ELNS_15FloatRoundStyleE2ESK_EENS1_15EpilogueDefaultEEEEEvvEEEEvNT_6ParamsE,"a",@progbits
	.sectionflags	@""
	.align	4
.nv.constant0._ZN7cutlass13device_kernelINS_4gemm6kernel13GemmUniversalIN4cute5tupleIJiiiiEEENS1_10collective13CollectiveMmaINS1_34MainloopSm90TmaGmmaWarpSpecializedILi9ENS5_IJNS4_1CILi4EEENSA_ILi2EEENSA_ILi1EEEEEENS1_35KernelTmaWarpSpecializedCooperativeEEENS5_IJNSA_ILi128EEENSA_ILi64EEESI_EEENS_10bfloat16_tENS5_IJlSD_lEEESK_SL_NS4_8TiledMMAINS4_8MMA_AtomIJNS4_4SM904GMMA27MMA_64x64x16_F32BF16BF16_SSILNSP_5MajorE0ELSR_0ELNSP_7ScaleInE1ELSS_1EEEEEENS4_6LayoutINS5_IJSC_SD_SD_EEENS5_IJSD_NSA_ILi0EEESX_EEEEENS5_IJNS4_10UnderscoreES10_S10_EEEEENS4_23SM90_TMA_LOAD_MULTICASTENS4_14ComposedLayoutINS4_7SwizzleILi3ELi4ELi3EEENS4_18smem_ptr_flag_bitsILi16EEENSV_INS5_IJNSA_ILi8EEESI_EEENS5_IJSI_SD_EEEEEEEvNS4_8identityES13_S1D_vS1E_EENS_8epilogue10collective6detail29Sm90TmaWarpSpecializedAdapterINS1H_15DefaultEpilogueISK_SL_SL_NS1G_6thread17LinearCombinationISK_Li1EffLNS1L_9ScaleType4KindE0ELNS_15FloatRoundStyleE2ESK_EENS1_15EpilogueDefaultEEEEEvvEEEEvNT_6ParamsE:
	.zero		1664


//--------------------- SYMBOLS --------------------------

	.type		.nv.reservedSmem.offset0,@object
	.size		.nv.reservedSmem.offset0,0x4
	.type		__assertfail,@function
